// auto-generated by cutlass_sweep.gemm — config: {"arch": "sm_100", "cluster_m": 2, "cluster_n": 1, "dtype": "fp16", "dtype_b": "fp16", "layout": "nn", "stages": 5, "tile_k": 64, "tile_m": 128, "tile_n": 128}
#include "cutlass/cutlass.h"
#include "cutlass/gemm/collective/collective_builder.hpp"
#include "cutlass/gemm/device/gemm_universal_adapter.h"
#include "cutlass/gemm/kernel/gemm_universal.hpp"
#include "cutlass/epilogue/collective/collective_builder.hpp"

using ElemA = cutlass::half_t;
using ElemB = cutlass::half_t;
using ElemCD = cutlass::half_t;
using Acc  = float;
using TileShape    = cute::Shape<cute::_128, cute::_128, cute::_64>;
using ClusterShape = cute::Shape<cute::_2, cute::_1, cute::_1>;

using CollectiveEpilogue = typename cutlass::epilogue::collective::CollectiveBuilder<
    cutlass::arch::Sm100, cutlass::arch::OpClassTensorOp,
    TileShape, ClusterShape,
    cutlass::epilogue::collective::EpilogueTileAuto,
    Acc, Acc,
    ElemCD, cutlass::layout::RowMajor, 128 / cutlass::sizeof_bits<ElemCD>::value,
    ElemCD, cutlass::layout::RowMajor, 128 / cutlass::sizeof_bits<ElemCD>::value,
    cutlass::epilogue::collective::EpilogueScheduleAuto
  >::CollectiveOp;

using CollectiveMainloop = typename cutlass::gemm::collective::CollectiveBuilder<
    cutlass::arch::Sm100, cutlass::arch::OpClassTensorOp,
    ElemA, cutlass::layout::RowMajor, 128 / cutlass::sizeof_bits<ElemA>::value,
    ElemB, cutlass::layout::RowMajor, 128 / cutlass::sizeof_bits<ElemB>::value,
    Acc,
    TileShape, ClusterShape,
    cutlass::gemm::collective::StageCount<5>,
    cutlass::gemm::collective::KernelScheduleAuto
  >::CollectiveOp;

using GemmKernel = cutlass::gemm::kernel::GemmUniversal<
    cute::Shape<int,int,int,int>,
    CollectiveMainloop,
    CollectiveEpilogue
>;
using Gemm = cutlass::gemm::device::GemmUniversalAdapter<GemmKernel>;

// Force the device kernel symbol into the cubin without needing a host main.
auto* _anchor = &cutlass::device_kernel<GemmKernel>;


// ===== COMPILED SASS (sm_100a) =====

	.target	sm_100a

	.elftype	@"ET_EXEC"


//--------------------- .note.nv.tkinfo           --------------------------
	.section	.note.nv.tkinfo,"",@"SHT_NOTE"
	.sectionflags	@"SHF_NOTE_NV_TKINFO"
	.tkinfo
        /*0018*/ 	.word	0x00000002
        /*0030*/ 	.string	""
        /*0030*/ 	.string	"ptxas"
        /*0030*/ 	.string	"Cuda compilation tools, release 13.0, V13.0.88"
        /*0030*/ 	.string	"Build cuda_13.0.r13.0/compiler.36424714_0"
        /*0030*/ 	.string	"-arch sm_100a -m 64 "



//--------------------- .note.nv.cuinfo           --------------------------
	.section	.note.nv.cuinfo,"",@"SHT_NOTE"
	.sectionflags	@"SHF_NOTE_NV_CUINFO"
        /*0018*/ 	.short	0x0002
        /*001a*/ 	.short	0x0064
        /*001c*/ 	.short	0x0082
	.zero		2


//--------------------- .nv.info                  --------------------------
	.section	.nv.info,"",@"SHT_CUDA_INFO"
	.align	4


	//----- nvinfo : EIATTR_REGCOUNT
	.align		4
        /*0000*/ 	.byte	0x04, 0x2f
        /*0002*/ 	.short	(.L_19 - .L_18)
	.align		4
.L_18:
        /*0004*/ 	.word	index@(_ZN7cutlass13device_kernelINS_4gemm6kernel13GemmUniversalIN4cute5tupleIJiiiiEEENS1_10collective13CollectiveMmaINS1_35MainloopSm100TmaUmmaWarpSpecializedILi5ELi2ELi4ENS5_IJNS4_1CILi2EEENSA_ILi1EEESC_EEEEENS5_IJNSA_ILi128EEESF_NSA_ILi64EEEEEENS_6half_tENS5_IJlSC_lEEESI_NS5_IJSC_llEEENS4_8TiledMMAINS4_8MMA_AtomIJNS4_26SM100_MMA_F16BF16_2x1SM_SSISI_SI_fLi128ELi128ELNS4_4UMMA5MajorE0ELSP_1ELNSO_7ScaleInE0ELSQ_0EEEEEENS4_6LayoutINS5_IJSC_SC_SC_EEENS5_IJNSA_ILi0EEESV_SV_EEEEENS5_IJNS4_10UnderscoreESY_SY_EEEEENS4_18SM100_TMA_2SM_LOADENS4_14ComposedLayoutINS4_7SwizzleILi3ELi4ELi3EEENS4_18smem_ptr_flag_bitsILi16EEENST_INS5_IJNSA_ILi8EEESG_EEENS5_IJSG_SC_EEEEEEEvNS4_8identityES11_NS12_IS14_S16_NST_INS5_IJSG_S17_EEENS5_IJSC_SG_EEEEEEEvS1C_EENS_8epilogue10collective18CollectiveEpilogueINS1I_23Sm100TmaWarpSpecializedILi4ELi2ELi16ELb1ELb0EEEJNS5_IJSG_SF_SG_EEENS5_IJNST_ISG_SC_EENST_INS5_IJNSA_ILi16EEESB_EEES1E_EEEEESI_SJ_SI_SJ_NS1I_6fusion15FusionCallbacksIS1M_NS1T_17LinearCombinationISI_fSI_fLNS_15FloatRoundStyleE2EEES1N_S1S_JEEENS4_5SM1004TMEM4LOAD26SM100_TMEM_LOAD_32dp32b16xENS4_13SM90_TMA_LOADENS12_INS13_ILi1ELi4ELi3EEES16_NST_INS5_IJS17_S1P_EEENS5_IJS1P_SC_EEEEEEENS4_39AutoVectorizingCopyWithAssumedAlignmentILi128EEENS4_14SM90_TMA_STOREES28_S2A_S2A_EEEvvEEEEvNT_6ParamsE)
        /*0008*/ 	.word	0x0000005b


	//----- nvinfo : EIATTR_FRAME_SIZE
	.align		4
.L_19:
        /*000c*/ 	.byte	0x04, 0x11
        /*000e*/ 	.short	(.L_21 - .L_20)
	.align		4
.L_20:
        /*0010*/ 	.word	index@($__internal_2_$__cuda_sm10x_tcgen05_guardrail_trap_unallocated_columns_being_dealloced)
        /*0014*/ 	.word	0x00000000


	//----- nvinfo : EIATTR_FRAME_SIZE
	.align		4
.L_21:
        /*0018*/ 	.byte	0x04, 0x11
        /*001a*/ 	.short	(.L_23 - .L_22)
	.align		4
.L_22:
        /*001c*/ 	.word	index@($__internal_1_$__cuda_sm10x_tcgen05_guardrail_trap_phase_invalid_during_alloc)
        /*0020*/ 	.word	0x00000000


	//----- nvinfo : EIATTR_FRAME_SIZE
	.align		4
.L_23:
        /*0024*/ 	.byte	0x04, 0x11
        /*0026*/ 	.short	(.L_25 - .L_24)
	.align		4
.L_24:
        /*0028*/ 	.word	index@($__internal_0_$__cuda_sm10x_tcgen05_guardrail_trap_col_being_dealloced_not_returned_by_alloc)
        /*002c*/ 	.word	0x00000000


	//----- nvinfo : EIATTR_FRAME_SIZE
	.align		4
.L_25:
        /*0030*/ 	.byte	0x04, 0x11
        /*0032*/ 	.short	(.L_27 - .L_26)
	.align		4
.L_26:
        /*0034*/ 	.word	index@(_ZN7cutlass13device_kernelINS_4gemm6kernel13GemmUniversalIN4cute5tupleIJiiiiEEENS1_10collective13CollectiveMmaINS1_35MainloopSm100TmaUmmaWarpSpecializedILi5ELi2ELi4ENS5_IJNS4_1CILi2EEENSA_ILi1EEESC_EEEEENS5_IJNSA_ILi128EEESF_NSA_ILi64EEEEEENS_6half_tENS5_IJlSC_lEEESI_NS5_IJSC_llEEENS4_8TiledMMAINS4_8MMA_AtomIJNS4_26SM100_MMA_F16BF16_2x1SM_SSISI_SI_fLi128ELi128ELNS4_4UMMA5MajorE0ELSP_1ELNSO_7ScaleInE0ELSQ_0EEEEEENS4_6LayoutINS5_IJSC_SC_SC_EEENS5_IJNSA_ILi0EEESV_SV_EEEEENS5_IJNS4_10UnderscoreESY_SY_EEEEENS4_18SM100_TMA_2SM_LOADENS4_14ComposedLayoutINS4_7SwizzleILi3ELi4ELi3EEENS4_18smem_ptr_flag_bitsILi16EEENST_INS5_IJNSA_ILi8EEESG_EEENS5_IJSG_SC_EEEEEEEvNS4_8identityES11_NS12_IS14_S16_NST_INS5_IJSG_S17_EEENS5_IJSC_SG_EEEEEEEvS1C_EENS_8epilogue10collective18CollectiveEpilogueINS1I_23Sm100TmaWarpSpecializedILi4ELi2ELi16ELb1ELb0EEEJNS5_IJSG_SF_SG_EEENS5_IJNST_ISG_SC_EENST_INS5_IJNSA_ILi16EEESB_EEES1E_EEEEESI_SJ_SI_SJ_NS1I_6fusion15FusionCallbacksIS1M_NS1T_17LinearCombinationISI_fSI_fLNS_15FloatRoundStyleE2EEES1N_S1S_JEEENS4_5SM1004TMEM4LOAD26SM100_TMEM_LOAD_32dp32b16xENS4_13SM90_TMA_LOADENS12_INS13_ILi1ELi4ELi3EEES16_NST_INS5_IJS17_S1P_EEENS5_IJS1P_SC_EEEEEEENS4_39AutoVectorizingCopyWithAssumedAlignmentILi128EEENS4_14SM90_TMA_STOREES28_S2A_S2A_EEEvvEEEEvNT_6ParamsE)
        /*0038*/ 	.word	0x00000000


	//----- nvinfo : EIATTR_MIN_STACK_SIZE
	.align		4
.L_27:
        /*003c*/ 	.byte	0x04, 0x12
        /*003e*/ 	.short	(.L_29 - .L_28)
	.align		4
.L_28:
        /*0040*/ 	.word	index@(_ZN7cutlass13device_kernelINS_4gemm6kernel13GemmUniversalIN4cute5tupleIJiiiiEEENS1_10collective13CollectiveMmaINS1_35MainloopSm100TmaUmmaWarpSpecializedILi5ELi2ELi4ENS5_IJNS4_1CILi2EEENSA_ILi1EEESC_EEEEENS5_IJNSA_ILi128EEESF_NSA_ILi64EEEEEENS_6half_tENS5_IJlSC_lEEESI_NS5_IJSC_llEEENS4_8TiledMMAINS4_8MMA_AtomIJNS4_26SM100_MMA_F16BF16_2x1SM_SSISI_SI_fLi128ELi128ELNS4_4UMMA5MajorE0ELSP_1ELNSO_7ScaleInE0ELSQ_0EEEEEENS4_6LayoutINS5_IJSC_SC_SC_EEENS5_IJNSA_ILi0EEESV_SV_EEEEENS5_IJNS4_10UnderscoreESY_SY_EEEEENS4_18SM100_TMA_2SM_LOADENS4_14ComposedLayoutINS4_7SwizzleILi3ELi4ELi3EEENS4_18smem_ptr_flag_bitsILi16EEENST_INS5_IJNSA_ILi8EEESG_EEENS5_IJSG_SC_EEEEEEEvNS4_8identityES11_NS12_IS14_S16_NST_INS5_IJSG_S17_EEENS5_IJSC_SG_EEEEEEEvS1C_EENS_8epilogue10collective18CollectiveEpilogueINS1I_23Sm100TmaWarpSpecializedILi4ELi2ELi16ELb1ELb0EEEJNS5_IJSG_SF_SG_EEENS5_IJNST_ISG_SC_EENST_INS5_IJNSA_ILi16EEESB_EEES1E_EEEEESI_SJ_SI_SJ_NS1I_6fusion15FusionCallbacksIS1M_NS1T_17LinearCombinationISI_fSI_fLNS_15FloatRoundStyleE2EEES1N_S1S_JEEENS4_5SM1004TMEM4LOAD26SM100_TMEM_LOAD_32dp32b16xENS4_13SM90_TMA_LOADENS12_INS13_ILi1ELi4ELi3EEES16_NST_INS5_IJS17_S1P_EEENS5_IJS1P_SC_EEEEEEENS4_39AutoVectorizingCopyWithAssumedAlignmentILi128EEENS4_14SM90_TMA_STOREES28_S2A_S2A_EEEvvEEEEvNT_6ParamsE)
        /*0044*/ 	.word	0x00000000
.L_29:


//--------------------- .nv.compat                --------------------------
	.section	.nv.compat,"",@"SHT_CUDA_COMPAT_INFO"
	.align	4
        /*0000*/ 	.byte	0x02, 0x09, 0x01, 0x00, 0x02, 0x02, 0x02, 0x00, 0x02, 0x05, 0x05, 0x00, 0x03, 0x07, 0x01, 0x01
        /*0010*/ 	.byte	0x02, 0x03, 0x01, 0x00, 0x02, 0x06, 0x01, 0x00, 0x04, 0x0b, 0x08, 0x00, 0x09, 0x00, 0x00, 0x00
        /*0020*/ 	.byte	0x00, 0x00, 0x00, 0x00


//--------------------- .nv.info._ZN7cutlass13device_kernelINS_4gemm6kernel13GemmUniversalIN4cute5tupleIJiiiiEEENS1_10collective13CollectiveMmaINS1_35MainloopSm100TmaUmmaWarpSpecializedILi5ELi2ELi4ENS5_IJNS4_1CILi2EEENSA_ILi1EEESC_EEEEENS5_IJNSA_ILi128EEESF_NSA_ILi64EEEEEENS_6half_tENS5_IJlSC_lEEESI_NS5_IJSC_llEEENS4_8TiledMMAINS4_8MMA_AtomIJNS4_26SM100_MMA_F16BF16_2x1SM_SSISI_SI_fLi128ELi128ELNS4_4UMMA5MajorE0ELSP_1ELNSO_7ScaleInE0ELSQ_0EEEEEENS4_6LayoutINS5_IJSC_SC_SC_EEENS5_IJNSA_ILi0EEESV_SV_EEEEENS5_IJNS4_10UnderscoreESY_SY_EEEEENS4_18SM100_TMA_2SM_LOADENS4_14ComposedLayoutINS4_7SwizzleILi3ELi4ELi3EEENS4_18smem_ptr_flag_bitsILi16EEENST_INS5_IJNSA_ILi8EEESG_EEENS5_IJSG_SC_EEEEEEEvNS4_8identityES11_NS12_IS14_S16_NST_INS5_IJSG_S17_EEENS5_IJSC_SG_EEEEEEEvS1C_EENS_8epilogue10collective18CollectiveEpilogueINS1I_23Sm100TmaWarpSpecializedILi4ELi2ELi16ELb1ELb0EEEJNS5_IJSG_SF_SG_EEENS5_IJNST_ISG_SC_EENST_INS5_IJNSA_ILi16EEESB_EEES1E_EEEEESI_SJ_SI_SJ_NS1I_6fusion15FusionCallbacksIS1M_NS1T_17LinearCombinationISI_fSI_fLNS_15FloatRoundStyleE2EEES1N_S1S_JEEENS4_5SM1004TMEM4LOAD26SM100_TMEM_LOAD_32dp32b16xENS4_13SM90_TMA_LOADENS12_INS13_ILi1ELi4ELi3EEES16_NST_INS5_IJS17_S1P_EEENS5_IJS1P_SC_EEEEEEENS4_39AutoVectorizingCopyWithAssumedAlignmentILi128EEENS4_14SM90_TMA_STOREES28_S2A_S2A_EEEvvEEEEvNT_6ParamsE --------------------------
	.section	.nv.info._ZN7cutlass13device_kernelINS_4gemm6kernel13GemmUniversalIN4cute5tupleIJiiiiEEENS1_10collective13CollectiveMmaINS1_35MainloopSm100TmaUmmaWarpSpecializedILi5ELi2ELi4ENS5_IJNS4_1CILi2EEENSA_ILi1EEESC_EEEEENS5_IJNSA_ILi128EEESF_NSA_ILi64EEEEEENS_6half_tENS5_IJlSC_lEEESI_NS5_IJSC_llEEENS4_8TiledMMAINS4_8MMA_AtomIJNS4_26SM100_MMA_F16BF16_2x1SM_SSISI_SI_fLi128ELi128ELNS4_4UMMA5MajorE0ELSP_1ELNSO_7ScaleInE0ELSQ_0EEEEEENS4_6LayoutINS5_IJSC_SC_SC_EEENS5_IJNSA_ILi0EEESV_SV_EEEEENS5_IJNS4_10UnderscoreESY_SY_EEEEENS4_18SM100_TMA_2SM_LOADENS4_14ComposedLayoutINS4_7SwizzleILi3ELi4ELi3EEENS4_18smem_ptr_flag_bitsILi16EEENST_INS5_IJNSA_ILi8EEESG_EEENS5_IJSG_SC_EEEEEEEvNS4_8identityES11_NS12_IS14_S16_NST_INS5_IJSG_S17_EEENS5_IJSC_SG_EEEEEEEvS1C_EENS_8epilogue10collective18CollectiveEpilogueINS1I_23Sm100TmaWarpSpecializedILi4ELi2ELi16ELb1ELb0EEEJNS5_IJSG_SF_SG_EEENS5_IJNST_ISG_SC_EENST_INS5_IJNSA_ILi16EEESB_EEES1E_EEEEESI_SJ_SI_SJ_NS1I_6fusion15FusionCallbacksIS1M_NS1T_17LinearCombinationISI_fSI_fLNS_15FloatRoundStyleE2EEES1N_S1S_JEEENS4_5SM1004TMEM4LOAD26SM100_TMEM_LOAD_32dp32b16xENS4_13SM90_TMA_LOADENS12_INS13_ILi1ELi4ELi3EEES16_NST_INS5_IJS17_S1P_EEENS5_IJS1P_SC_EEEEEEENS4_39AutoVectorizingCopyWithAssumedAlignmentILi128EEENS4_14SM90_TMA_STOREES28_S2A_S2A_EEEvvEEEEvNT_6ParamsE,"",@"SHT_CUDA_INFO"
	.sectionflags	@""
	.align	4


	//----- nvinfo : EIATTR_CUDA_API_VERSION
	.align		4
        /*0000*/ 	.byte	0x04, 0x37
        /*0002*/ 	.short	(.L_31 - .L_30)
.L_30:
        /*0004*/ 	.word	0x00000082


	//----- nvinfo : EIATTR_KPARAM_INFO
	.align		4
.L_31:
        /*0008*/ 	.byte	0x04, 0x17
        /*000a*/ 	.short	(.L_33 - .L_32)
.L_32:
        /*000c*/ 	.word	0x00000000
        /*0010*/ 	.short	0x0000
        /*0012*/ 	.short	0x0000
        /*0014*/ 	.byte	0x00, 0xf0, 0x01, 0x20


	//----- nvinfo : EIATTR_AT_ENTRY_FRAGMENTS
	.align		4
.L_33:
        /*0018*/ 	.byte	0x04, 0x4f
        /*001a*/ 	.short	(.L_35 - .L_34)


	//   ....[0]....
.L_34:
        /*001c*/ 	.word	0x00000007


	//----- nvinfo : EIATTR_RESERVED_SMEM_USED
	.align		4
.L_35:
        /*0020*/ 	.byte	0x01, 0x41
	.zero		2


	//----- nvinfo : EIATTR_SPARSE_MMA_MASK
	.align		4
        /*0024*/ 	.byte	0x03, 0x50
        /*0026*/ 	.short	0x0000


	//----- nvinfo : EIATTR_TCGEN05_2CTA_USED
	.align		4
        /*0028*/ 	.byte	0x01, 0x52
	.zero		2


	//----- nvinfo : EIATTR_MAXREG_COUNT
	.align		4
        /*002c*/ 	.byte	0x03, 0x1b
        /*002e*/ 	.short	0x00ff


	//----- nvinfo : EIATTR_NUM_BARRIERS
	.align		4
        /*0030*/ 	.byte	0x02, 0x4c
        /*0032*/ 	.byte	0x07
	.zero		1


	//----- nvinfo : EIATTR_EXTERNS
	.align		4
        /*0034*/ 	.byte	0x04, 0x0f
        /*0036*/ 	.short	(.L_37 - .L_36)


	//   ....[0]....
	.align		4
.L_36:
        /*0038*/ 	.word	index@(__assertfail)


	//----- nvinfo : EIATTR_MERCURY_ISA_VERSION
	.align		4
.L_37:
        /*003c*/ 	.byte	0x03, 0x5f
        /*003e*/ 	.short	0x0101


	//----- nvinfo : EIATTR_INT_WARP_WIDE_INSTR_OFFSETS
	.align		4
        /*0040*/ 	.byte	0x04, 0x31
        /*0042*/ 	.short	(.L_39 - .L_38)


	//   ....[0]....
.L_38:
        /*0044*/ 	.word	0x00000d30


	//   ....[1]....
        /*0048*/ 	.word	0x00000dd0


	//   ....[2]....
        /*004c*/ 	.word	0x00002100


	//   ....[3]....
        /*0050*/ 	.word	0x00004060


	//   ....[4]....
        /*0054*/ 	.word	0x00004080


	//   ....[5]....
        /*0058*/ 	.word	0x000040b0


	//   ....[6]....
        /*005c*/ 	.word	0x000049f0


	//   ....[7]....
        /*0060*/ 	.word	0x00004a10


	//   ....[8]....
        /*0064*/ 	.word	0x00004b00


	//   ....[9]....
        /*0068*/ 	.word	0x00004bc0


	//   ....[10]....
        /*006c*/ 	.word	0x00004be0


	//   ....[11]....
        /*0070*/ 	.word	0x00004cd0


	//   ....[12]....
        /*0074*/ 	.word	0x00004da0


	//   ....[13]....
        /*0078*/ 	.word	0x00004dc0


	//   ....[14]....
        /*007c*/ 	.word	0x00004ef0


	//   ....[15]....
        /*0080*/ 	.word	0x00005070


	//   ....[16]....
        /*0084*/ 	.word	0x00005080


	//   ....[17]....
        /*0088*/ 	.word	0x00005210


	//----- nvinfo : EIATTR_COOP_GROUP_MASK_REGIDS
	.align		4
.L_39:
        /*008c*/ 	.byte	0x04, 0x29
        /*008e*/ 	.short	(.L_41 - .L_40)


	//   ....[0]....
.L_40:
        /*0090*/ 	.word	0xffffffff


	//   ....[1]....
        /*0094*/ 	.word	0xffffffff


	//   ....[2]....
        /*0098*/ 	.word	0xffffffff


	//   ....[3]....
        /*009c*/ 	.word	0xffffffff


	//   ....[4]....
        /*00a0*/ 	.word	0xffffffff


	//   ....[5]....
        /*00a4*/ 	.word	0xffffffff


	//   ....[6]....
        /*00a8*/ 	.word	0xffffffff


	//   ....[7]....
        /*00ac*/ 	.word	0xffffffff


	//   ....[8]....
        /*00b0*/ 	.word	0xffffffff


	//   ....[9]....
        /*00b4*/ 	.word	0xffffffff


	//   ....[10]....
        /*00b8*/ 	.word	0xffffffff


	//   ....[11]....
        /*00bc*/ 	.word	0xffffffff


	//   ....[12]....
        /*00c0*/ 	.word	0xffffffff


	//   ....[13]....
        /*00c4*/ 	.word	0xffffffff


	//----- nvinfo : EIATTR_COOP_GROUP_INSTR_OFFSETS
	.align		4
.L_41:
        /*00c8*/ 	.byte	0x04, 0x28
        /*00ca*/ 	.short	(.L_43 - .L_42)


	//   ....[0]....
.L_42:
        /*00cc*/ 	.word	0x000000c0


	//   ....[1]....
        /*00d0*/ 	.word	0x00000500


	//   ....[2]....
        /*00d4*/ 	.word	0x000006a0


	//   ....[3]....
        /*00d8*/ 	.word	0x00000830


	//   ....[4]....
        /*00dc*/ 	.word	0x00000920


	//   ....[5]....
        /*00e0*/ 	.word	0x00000a80


	//   ....[6]....
        /*00e4*/ 	.word	0x00000c10


	//   ....[7]....
        /*00e8*/ 	.word	0x00000e50


	//   ....[8]....
        /*00ec*/ 	.word	0x00001fe0


	//   ....[9]....
        /*00f0*/ 	.word	0x00002e50


	//   ....[10]....
        /*00f4*/ 	.word	0x00003320


	//   ....[11]....
        /*00f8*/ 	.word	0x00003350


	//   ....[12]....
        /*00fc*/ 	.word	0x00003f60


	//   ....[13]....
        /*0100*/ 	.word	0x00004170


	//----- nvinfo : EIATTR_VRC_CTA_INIT_COUNT
	.align		4
.L_43:
        /*0104*/ 	.byte	0x02, 0x4a
        /*0106*/ 	.byte	0x80
	.zero		1


	//----- nvinfo : EIATTR_SYSCALL_OFFSETS
	.align		4
        /*0108*/ 	.byte	0x04, 0x46
        /*010a*/ 	.short	(.L_45 - .L_44)


	//   ....[0]....
.L_44:
        /*010c*/ 	.word	0x00005cd0


	//   ....[1]....
        /*0110*/ 	.word	0x00005dc0


	//   ....[2]....
        /*0114*/ 	.word	0x00006500


	//   ....[3]....
        /*0118*/ 	.word	0x00006e20


	//   ....[4]....
        /*011c*/ 	.word	0x000076e0


	//   ....[5]....
        /*0120*/ 	.word	0x00007fa0


	//----- nvinfo : EIATTR_MBARRIER_INSTR_OFFSETS
	.align		4
.L_45:
        /*0124*/ 	.byte	0x04, 0x39
        /*0126*/ 	.short	(.L_47 - .L_46)


	//   ....[0]....
.L_46:
        /*0128*/ 	.word	0x000005f0
        /*012c*/ 	.word	0x000000ff
        /*0130*/ 	.word	0x00000000
        /*0134*/ 	.short	0x0100
        /*0136*/ 	.byte	0x08
	.zero		1


	//   ....[1]....
        /*0138*/ 	.word	0x00000600
        /*013c*/ 	.word	0x000000ff
        /*0140*/ 	.word	0x00000028
        /*0144*/ 	.short	0x0100
        /*0146*/ 	.byte	0x08
	.zero		1


	//   ....[2]....
        /*0148*/ 	.word	0x00000610
        /*014c*/ 	.word	0x000000ff
        /*0150*/ 	.word	0x00000008
        /*0154*/ 	.short	0x0100
        /*0156*/ 	.byte	0x08
	.zero		1


	//   ....[3]....
        /*0158*/ 	.word	0x00000620
        /*015c*/ 	.word	0x000000ff
        /*0160*/ 	.word	0x00000030
        /*0164*/ 	.short	0x0100
        /*0166*/ 	.byte	0x08
	.zero		1


	//   ....[4]....
        /*0168*/ 	.word	0x00000630
        /*016c*/ 	.word	0x000000ff
        /*0170*/ 	.word	0x00000010
        /*0174*/ 	.short	0x0100
        /*0176*/ 	.byte	0x08
	.zero		1


	//   ....[5]....
        /*0178*/ 	.word	0x00000640
        /*017c*/ 	.word	0x000000ff
        /*0180*/ 	.word	0x00000038
        /*0184*/ 	.short	0x0100
        /*0186*/ 	.byte	0x08
	.zero		1


	//   ....[6]....
        /*0188*/ 	.word	0x00000650
        /*018c*/ 	.word	0x000000ff
        /*0190*/ 	.word	0x00000018
        /*0194*/ 	.short	0x0100
        /*0196*/ 	.byte	0x08
	.zero		1


	//   ....[7]....
        /*0198*/ 	.word	0x00000660
        /*019c*/ 	.word	0x000000ff
        /*01a0*/ 	.word	0x00000040
        /*01a4*/ 	.short	0x0100
        /*01a6*/ 	.byte	0x08
	.zero		1


	//   ....[8]....
        /*01a8*/ 	.word	0x00000670
        /*01ac*/ 	.word	0x000000ff
        /*01b0*/ 	.word	0x00000020
        /*01b4*/ 	.short	0x0100
        /*01b6*/ 	.byte	0x08
	.zero		1


	//   ....[9]....
        /*01b8*/ 	.word	0x00000680
        /*01bc*/ 	.word	0x000000ff
        /*01c0*/ 	.word	0x00000048
        /*01c4*/ 	.short	0x0100
        /*01c6*/ 	.byte	0x08
	.zero		1


	//   ....[10]....
        /*01c8*/ 	.word	0x000007a0
        /*01cc*/ 	.word	0x000000ff
        /*01d0*/ 	.word	0x00000050
        /*01d4*/ 	.short	0x0100
        /*01d6*/ 	.byte	0x09
	.zero		1


	//   ....[11]....
        /*01d8*/ 	.word	0x000007b0
        /*01dc*/ 	.word	0x000000ff
        /*01e0*/ 	.word	0x00000070
        /*01e4*/ 	.short	0x0100
        /*01e6*/ 	.byte	0x09
	.zero		1


	//   ....[12]....
        /*01e8*/ 	.word	0x000007c0
        /*01ec*/ 	.word	0x000000ff
        /*01f0*/ 	.word	0x00000058
        /*01f4*/ 	.short	0x0100
        /*01f6*/ 	.byte	0x09
	.zero		1


	//   ....[13]....
        /*01f8*/ 	.word	0x000007d0
        /*01fc*/ 	.word	0x000000ff
        /*0200*/ 	.word	0x00000078
        /*0204*/ 	.short	0x0100
        /*0206*/ 	.byte	0x09
	.zero		1


	//   ....[14]....
        /*0208*/ 	.word	0x000007e0
        /*020c*/ 	.word	0x000000ff
        /*0210*/ 	.word	0x00000060
        /*0214*/ 	.short	0x0100
        /*0216*/ 	.byte	0x09
	.zero		1


	//   ....[15]....
        /*0218*/ 	.word	0x000007f0
        /*021c*/ 	.word	0x000000ff
        /*0220*/ 	.word	0x00000080
        /*0224*/ 	.short	0x0100
        /*0226*/ 	.byte	0x09
	.zero		1


	//   ....[16]....
        /*0228*/ 	.word	0x00000800
        /*022c*/ 	.word	0x000000ff
        /*0230*/ 	.word	0x00000068
        /*0234*/ 	.short	0x0100
        /*0236*/ 	.byte	0x09
	.zero		1


	//   ....[17]....
        /*0238*/ 	.word	0x00000810
        /*023c*/ 	.word	0x000000ff
        /*0240*/ 	.word	0x00000088
        /*0244*/ 	.short	0x0100
        /*0246*/ 	.byte	0x09
	.zero		1


	//   ....[18]....
        /*0248*/ 	.word	0x000008f0
        /*024c*/ 	.word	0x000000ff
        /*0250*/ 	.word	0x00000090
        /*0254*/ 	.short	0x0100
        /*0256*/ 	.byte	0x08
	.zero		1


	//   ....[19]....
        /*0258*/ 	.word	0x00000900
        /*025c*/ 	.word	0x000000ff
        /*0260*/ 	.word	0x00000098
        /*0264*/ 	.short	0x0100
        /*0266*/ 	.byte	0x08
	.zero		1


	//   ....[20]....
        /*0268*/ 	.word	0x00000a30
        /*026c*/ 	.word	0x000000ff
        /*0270*/ 	.word	0x000000a0
        /*0274*/ 	.short	0x0100
        /*0276*/ 	.byte	0x08
	.zero		1


	//   ....[21]....
        /*0278*/ 	.word	0x00000a40
        /*027c*/ 	.word	0x000000ff
        /*0280*/ 	.word	0x000000b0
        /*0284*/ 	.short	0x0100
        /*0286*/ 	.byte	0x08
	.zero		1


	//   ....[22]....
        /*0288*/ 	.word	0x00000a50
        /*028c*/ 	.word	0x000000ff
        /*0290*/ 	.word	0x000000a8
        /*0294*/ 	.short	0x0100
        /*0296*/ 	.byte	0x08
	.zero		1


	//   ....[23]....
        /*0298*/ 	.word	0x00000a60
        /*029c*/ 	.word	0x000000ff
        /*02a0*/ 	.word	0x000000b8
        /*02a4*/ 	.short	0x0100
        /*02a6*/ 	.byte	0x08
	.zero		1


	//   ....[24]....
        /*02a8*/ 	.word	0x00000b80
        /*02ac*/ 	.word	0x000000ff
        /*02b0*/ 	.word	0x000000c0
        /*02b4*/ 	.short	0x0100
        /*02b6*/ 	.byte	0x09
	.zero		1


	//   ....[25]....
        /*02b8*/ 	.word	0x00000b90
        /*02bc*/ 	.word	0x000000ff
        /*02c0*/ 	.word	0x000000e0
        /*02c4*/ 	.short	0x0100
        /*02c6*/ 	.byte	0x09
	.zero		1


	//   ....[26]....
        /*02c8*/ 	.word	0x00000ba0
        /*02cc*/ 	.word	0x000000ff
        /*02d0*/ 	.word	0x000000c8
        /*02d4*/ 	.short	0x0100
        /*02d6*/ 	.byte	0x09
	.zero		1


	//   ....[27]....
        /*02d8*/ 	.word	0x00000bb0
        /*02dc*/ 	.word	0x000000ff
        /*02e0*/ 	.word	0x000000e8
        /*02e4*/ 	.short	0x0100
        /*02e6*/ 	.byte	0x09
	.zero		1


	//   ....[28]....
        /*02e8*/ 	.word	0x00000bc0
        /*02ec*/ 	.word	0x000000ff
        /*02f0*/ 	.word	0x000000d0
        /*02f4*/ 	.short	0x0100
        /*02f6*/ 	.byte	0x09
	.zero		1


	//   ....[29]....
        /*02f8*/ 	.word	0x00000bd0
        /*02fc*/ 	.word	0x000000ff
        /*0300*/ 	.word	0x000000f0
        /*0304*/ 	.short	0x0100
        /*0306*/ 	.byte	0x09
	.zero		1


	//   ....[30]....
        /*0308*/ 	.word	0x00000be0
        /*030c*/ 	.word	0x000000ff
        /*0310*/ 	.word	0x000000d8
        /*0314*/ 	.short	0x0100
        /*0316*/ 	.byte	0x09
	.zero		1


	//   ....[31]....
        /*0318*/ 	.word	0x00000bf0
        /*031c*/ 	.word	0x000000ff
        /*0320*/ 	.word	0x000000f8
        /*0324*/ 	.short	0x0100
        /*0326*/ 	.byte	0x09
	.zero		1


	//   ....[32]....
        /*0328*/ 	.word	0x00000ce0
        /*032c*/ 	.word	0x000000ff
        /*0330*/ 	.word	0x00000100
        /*0334*/ 	.short	0x0100
        /*0336*/ 	.byte	0x08
	.zero		1


	//   ....[33]....
        /*0338*/ 	.word	0x00000cf0
        /*033c*/ 	.word	0x000000ff
        /*0340*/ 	.word	0x00000110
        /*0344*/ 	.short	0x0100
        /*0346*/ 	.byte	0x08
	.zero		1


	//   ....[34]....
        /*0348*/ 	.word	0x00000d00
        /*034c*/ 	.word	0x000000ff
        /*0350*/ 	.word	0x00000108
        /*0354*/ 	.short	0x0100
        /*0356*/ 	.byte	0x08
	.zero		1


	//   ....[35]....
        /*0358*/ 	.word	0x00000d10
        /*035c*/ 	.word	0x000000ff
        /*0360*/ 	.word	0x00000118
        /*0364*/ 	.short	0x0100
        /*0366*/ 	.byte	0x08
	.zero		1


	//   ....[36]....
        /*0368*/ 	.word	0x00000e00
        /*036c*/ 	.word	0x000000ff
        /*0370*/ 	.word	0x00000120
        /*0374*/ 	.short	0x0100
        /*0376*/ 	.byte	0x07
	.zero		1


	//   ....[37]....
        /*0378*/ 	.word	0x00001810
        /*037c*/ 	.word	0x00000003
        /*0380*/ 	.word	0x00000110
        /*0384*/ 	.short	0x010a
        /*0386*/ 	.byte	0xff
	.zero		1


	//   ....[38]....
        /*0388*/ 	.word	0x00001840
        /*038c*/ 	.word	0x00000003
        /*0390*/ 	.word	0x00000100
        /*0394*/ 	.short	0x0101
        /*0396*/ 	.byte	0xff
	.zero		1


	//   ....[39]....
        /*0398*/ 	.word	0x00001940
        /*039c*/ 	.word	0x000000ff
        /*03a0*/ 	.word	0x00000028
        /*03a4*/ 	.short	0x010a
        /*03a6*/ 	.byte	0x08
	.zero		1


	//   ....[40]....
        /*03a8*/ 	.word	0x00001a00
        /*03ac*/ 	.word	0x000000ff
        /*03b0*/ 	.word	0x00000028
        /*03b4*/ 	.short	0x010a
        /*03b6*/ 	.byte	0x21
	.zero		1


	//   ....[41]....
        /*03b8*/ 	.word	0x00001bc0
        /*03bc*/ 	.word	0x000000ff
        /*03c0*/ 	.word	0x00000028
        /*03c4*/ 	.short	0x010a
        /*03c6*/ 	.byte	0x08
	.zero		1


	//   ....[42]....
        /*03c8*/ 	.word	0x00001ca0
        /*03cc*/ 	.word	0x000000ff
        /*03d0*/ 	.word	0x00000098
        /*03d4*/ 	.short	0x0101
        /*03d6*/ 	.byte	0x06
	.zero		1


	//   ....[43]....
        /*03d8*/ 	.word	0x00001cc0
        /*03dc*/ 	.word	0x000000ff
        /*03e0*/ 	.word	0x00000028
        /*03e4*/ 	.short	0x010a
        /*03e6*/ 	.byte	0x08
	.zero		1


	//   ....[44]....
        /*03e8*/ 	.word	0x00001d40
        /*03ec*/ 	.word	0x000000ff
        /*03f0*/ 	.word	0x00000028
        /*03f4*/ 	.short	0x010a
        /*03f6*/ 	.byte	0x11
	.zero		1


	//   ....[45]....
        /*03f8*/ 	.word	0x00001ed0
        /*03fc*/ 	.word	0x000000ff
        /*0400*/ 	.word	0x00000028
        /*0404*/ 	.short	0x010a
        /*0406*/ 	.byte	0x08
	.zero		1


	//   ....[46]....
        /*0408*/ 	.word	0x00002010
        /*040c*/ 	.word	0x00000002
        /*0410*/ 	.word	0x000000a0
        /*0414*/ 	.short	0x010a
        /*0416*/ 	.byte	0xff
	.zero		1


	//   ....[47]....
        /*0418*/ 	.word	0x000020d0
        /*041c*/ 	.word	0x00000002
        /*0420*/ 	.word	0x00000000
        /*0424*/ 	.short	0x0101
        /*0426*/ 	.byte	0xff
	.zero		1


	//   ....[48]....
        /*0428*/ 	.word	0x00002630
        /*042c*/ 	.word	0x000000ff
        /*0430*/ 	.word	0x00000000
        /*0434*/ 	.short	0x010a
        /*0436*/ 	.byte	0x04
	.zero		1


	//   ....[49]....
        /*0438*/ 	.word	0x000026c0
        /*043c*/ 	.word	0x000000ff
        /*0440*/ 	.word	0x00000000
        /*0444*/ 	.short	0x010a
        /*0446*/ 	.byte	0x04
	.zero		1


	//   ....[50]....
        /*0448*/ 	.word	0x00002750
        /*044c*/ 	.word	0x000000ff
        /*0450*/ 	.word	0x00000000
        /*0454*/ 	.short	0x010a
        /*0456*/ 	.byte	0x04
	.zero		1


	//   ....[51]....
        /*0458*/ 	.word	0x000027e0
        /*045c*/ 	.word	0x000000ff
        /*0460*/ 	.word	0x00000000
        /*0464*/ 	.short	0x010a
        /*0466*/ 	.byte	0x04
	.zero		1


	//   ....[52]....
        /*0468*/ 	.word	0x00002880
        /*046c*/ 	.word	0x00000000
        /*0470*/ 	.word	0x00000000
        /*0474*/ 	.short	0x010a
        /*0476*/ 	.byte	0xff
	.zero		1


	//   ....[53]....
        /*0478*/ 	.word	0x000029b0
        /*047c*/ 	.word	0x00000000
        /*0480*/ 	.word	0x00000100
        /*0484*/ 	.short	0x010a
        /*0486*/ 	.byte	0xff
	.zero		1


	//   ....[54]....
        /*0488*/ 	.word	0x00002a20
        /*048c*/ 	.word	0x00000004
        /*0490*/ 	.word	0x00000000
        /*0494*/ 	.short	0x0101
        /*0496*/ 	.byte	0xff
	.zero		1


	//   ....[55]....
        /*0498*/ 	.word	0x00002a40
        /*049c*/ 	.word	0x000000ff
        /*04a0*/ 	.word	0x000000b0
        /*04a4*/ 	.short	0x010a
        /*04a6*/ 	.byte	0x05
	.zero		1


	//   ....[56]....
        /*04a8*/ 	.word	0x00002b60
        /*04ac*/ 	.word	0x00000000
        /*04b0*/ 	.word	0x000000a0
        /*04b4*/ 	.short	0x010a
        /*04b6*/ 	.byte	0xff
	.zero		1


	//   ....[57]....
        /*04b8*/ 	.word	0x00002c60
        /*04bc*/ 	.word	0x00000000
        /*04c0*/ 	.word	0x00000000
        /*04c4*/ 	.short	0x0101
        /*04c6*/ 	.byte	0xff
	.zero		1


	//   ....[58]....
        /*04c8*/ 	.word	0x00002cf0
        /*04cc*/ 	.word	0x000000ff
        /*04d0*/ 	.word	0x000000b0
        /*04d4*/ 	.short	0x0106
        /*04d6*/ 	.byte	0x05
	.zero		1


	//   ....[59]....
        /*04d8*/ 	.word	0x00002d10
        /*04dc*/ 	.word	0x000000ff
        /*04e0*/ 	.word	0x000000b0
        /*04e4*/ 	.short	0x010a
        /*04e6*/ 	.byte	0x05
	.zero		1


	//   ....[60]....
        /*04e8*/ 	.word	0x00002da0
        /*04ec*/ 	.word	0x000000ff
        /*04f0*/ 	.word	0x000000b0
        /*04f4*/ 	.short	0x0106
        /*04f6*/ 	.byte	0x04
	.zero		1


	//   ....[61]....
        /*04f8*/ 	.word	0x00002de0
        /*04fc*/ 	.word	0x00000000
        /*0500*/ 	.word	0x000000b0
        /*0504*/ 	.short	0x010a
        /*0506*/ 	.byte	0xff
	.zero		1


	//   ....[62]....
        /*0508*/ 	.word	0x00003020
        /*050c*/ 	.word	0x000000ff
        /*0510*/ 	.word	0x00000008
        /*0514*/ 	.short	0x010a
        /*0516*/ 	.byte	0x06
	.zero		1


	//   ....[63]....
        /*0518*/ 	.word	0x00003040
        /*051c*/ 	.word	0x000000ff
        /*0520*/ 	.word	0x00000008
        /*0524*/ 	.short	0x010a
        /*0526*/ 	.byte	0x06
	.zero		1


	//   ....[64]....
        /*0528*/ 	.word	0x000031d0
        /*052c*/ 	.word	0x000000ff
        /*0530*/ 	.word	0x00000008
        /*0534*/ 	.short	0x010a
        /*0536*/ 	.byte	0x06
	.zero		1


	//   ....[65]....
        /*0538*/ 	.word	0x000031f0
        /*053c*/ 	.word	0x000000ff
        /*0540*/ 	.word	0x00000008
        /*0544*/ 	.short	0x010a
        /*0546*/ 	.byte	0x06
	.zero		1


	//   ....[66]....
        /*0548*/ 	.word	0x000032b0
        /*054c*/ 	.word	0x000000ff
        /*0550*/ 	.word	0x00000000
        /*0554*/ 	.short	0x0101
        /*0556*/ 	.byte	0x07
	.zero		1


	//   ....[67]....
        /*0558*/ 	.word	0x000035e0
        /*055c*/ 	.word	0x00000000
        /*0560*/ 	.word	0x000000a0
        /*0564*/ 	.short	0x010a
        /*0566*/ 	.byte	0xff
	.zero		1


	//   ....[68]....
        /*0568*/ 	.word	0x000036a0
        /*056c*/ 	.word	0x00000000
        /*0570*/ 	.word	0x00000000
        /*0574*/ 	.short	0x0101
        /*0576*/ 	.byte	0xff
	.zero		1


	//   ....[69]....
        /*0578*/ 	.word	0x00003760
        /*057c*/ 	.word	0x000000ff
        /*0580*/ 	.word	0x00000000
        /*0584*/ 	.short	0x010a
        /*0586*/ 	.byte	0x08
	.zero		1


	//   ....[70]....
        /*0588*/ 	.word	0x00003770
        /*058c*/ 	.word	0x000000ff
        /*0590*/ 	.word	0x000000e0
        /*0594*/ 	.short	0x010a
        /*0596*/ 	.byte	0x09
	.zero		1


	//   ....[71]....
        /*0598*/ 	.word	0x00003820
        /*059c*/ 	.word	0x000000ff
        /*05a0*/ 	.word	0x00000000
        /*05a4*/ 	.short	0x010a
        /*05a6*/ 	.byte	0x08
	.zero		1


	//   ....[72]....
        /*05a8*/ 	.word	0x00003950
        /*05ac*/ 	.word	0x000000ff
        /*05b0*/ 	.word	0x00000000
        /*05b4*/ 	.short	0x010a
        /*05b6*/ 	.byte	0x1e
	.zero		1


	//   ....[73]....
        /*05b8*/ 	.word	0x00003c50
        /*05bc*/ 	.word	0x000000ff
        /*05c0*/ 	.word	0x00000000
        /*05c4*/ 	.short	0x010a
        /*05c6*/ 	.byte	0x08
	.zero		1


	//   ....[74]....
        /*05c8*/ 	.word	0x00003ce0
        /*05cc*/ 	.word	0x000000ff
        /*05d0*/ 	.word	0x00000000
        /*05d4*/ 	.short	0x010a
        /*05d6*/ 	.byte	0x08
	.zero		1


	//   ....[75]....
        /*05d8*/ 	.word	0x00003d70
        /*05dc*/ 	.word	0x000000ff
        /*05e0*/ 	.word	0x00000000
        /*05e4*/ 	.short	0x010a
        /*05e6*/ 	.byte	0x08
	.zero		1


	//   ....[76]....
        /*05e8*/ 	.word	0x00003e10
        /*05ec*/ 	.word	0x00000000
        /*05f0*/ 	.word	0x00000000
        /*05f4*/ 	.short	0x010a
        /*05f6*/ 	.byte	0xff
	.zero		1


	//   ....[77]....
        /*05f8*/ 	.word	0x00003e50
        /*05fc*/ 	.word	0x00000000
        /*0600*/ 	.word	0x00000000
        /*0604*/ 	.short	0x010a
        /*0606*/ 	.byte	0xff
	.zero		1


	//   ....[78]....
        /*0608*/ 	.word	0x00003ec0
        /*060c*/ 	.word	0x000000ff
        /*0610*/ 	.word	0x00000000
        /*0614*/ 	.short	0x0101
        /*0616*/ 	.byte	0x05
	.zero		1


	//   ....[79]....
        /*0618*/ 	.word	0x00003f00
        /*061c*/ 	.word	0x000000ff
        /*0620*/ 	.word	0x00000120
        /*0624*/ 	.short	0x010a
        /*0626*/ 	.byte	0x07
	.zero		1


	//   ....[80]....
        /*0628*/ 	.word	0x00003f50
        /*062c*/ 	.word	0x000000ff
        /*0630*/ 	.word	0x00000000
        /*0634*/ 	.short	0x0101
        /*0636*/ 	.byte	0x05
	.zero		1


	//   ....[81]....
        /*0638*/ 	.word	0x000043a0
        /*063c*/ 	.word	0x00000000
        /*0640*/ 	.word	0x000000a0
        /*0644*/ 	.short	0x010a
        /*0646*/ 	.byte	0xff
	.zero		1


	//   ....[82]....
        /*0648*/ 	.word	0x00004460
        /*064c*/ 	.word	0x00000000
        /*0650*/ 	.word	0x00000000
        /*0654*/ 	.short	0x0101
        /*0656*/ 	.byte	0xff
	.zero		1


	//   ....[83]....
        /*0658*/ 	.word	0x00004780
        /*065c*/ 	.word	0x000000ff
        /*0660*/ 	.word	0x00000098
        /*0664*/ 	.short	0x010a
        /*0666*/ 	.byte	0x07
	.zero		1


	//   ....[84]....
        /*0668*/ 	.word	0x00004970
        /*066c*/ 	.word	0x000000ff
        /*0670*/ 	.word	0x00000070
        /*0674*/ 	.short	0x010a
        /*0676*/ 	.byte	0x07
	.zero		1


	//   ....[85]....
        /*0678*/ 	.word	0x00004b60
        /*067c*/ 	.word	0x000000ff
        /*0680*/ 	.word	0x00000050
        /*0684*/ 	.short	0x010b
        /*0686*/ 	.byte	0x07
	.zero		1


	//   ....[86]....
        /*0688*/ 	.word	0x00004b70
        /*068c*/ 	.word	0x000000ff
        /*0690*/ 	.word	0x00000000
        /*0694*/ 	.short	0x0101
        /*0696*/ 	.byte	0x0e
	.zero		1


	//   ....[87]....
        /*0698*/ 	.word	0x00004b90
        /*069c*/ 	.word	0x000000ff
        /*06a0*/ 	.word	0x00000078
        /*06a4*/ 	.short	0x010a
        /*06a6*/ 	.byte	0x07
	.zero		1


	//   ....[88]....
        /*06a8*/ 	.word	0x00004d40
        /*06ac*/ 	.word	0x000000ff
        /*06b0*/ 	.word	0x00000058
        /*06b4*/ 	.short	0x010b
        /*06b6*/ 	.byte	0x07
	.zero		1


	//   ....[89]....
        /*06b8*/ 	.word	0x00004d50
        /*06bc*/ 	.word	0x000000ff
        /*06c0*/ 	.word	0x00000000
        /*06c4*/ 	.short	0x0101
        /*06c6*/ 	.byte	0x0e
	.zero		1


	//   ....[90]....
        /*06c8*/ 	.word	0x00004d60
        /*06cc*/ 	.word	0x000000ff
        /*06d0*/ 	.word	0x00000080
        /*06d4*/ 	.short	0x010a
        /*06d6*/ 	.byte	0x07
	.zero		1


	//   ....[91]....
        /*06d8*/ 	.word	0x00004f90
        /*06dc*/ 	.word	0x000000ff
        /*06e0*/ 	.word	0x00000060
        /*06e4*/ 	.short	0x010b
        /*06e6*/ 	.byte	0x07
	.zero		1


	//   ....[92]....
        /*06e8*/ 	.word	0x00005000
        /*06ec*/ 	.word	0x000000ff
        /*06f0*/ 	.word	0x00000000
        /*06f4*/ 	.short	0x0101
        /*06f6*/ 	.byte	0x0e
	.zero		1


	//   ....[93]....
        /*06f8*/ 	.word	0x00005040
        /*06fc*/ 	.word	0x000000ff
        /*0700*/ 	.word	0x00000088
        /*0704*/ 	.short	0x010a
        /*0706*/ 	.byte	0x07
	.zero		1


	//   ....[94]....
        /*0708*/ 	.word	0x00005270
        /*070c*/ 	.word	0x000000ff
        /*0710*/ 	.word	0x00000068
        /*0714*/ 	.short	0x010b
        /*0716*/ 	.byte	0x07
	.zero		1


	//   ....[95]....
        /*0718*/ 	.word	0x00005290
        /*071c*/ 	.word	0x000000ff
        /*0720*/ 	.word	0x00000000
        /*0724*/ 	.short	0x0101
        /*0726*/ 	.byte	0x0d
	.zero		1


	//   ....[96]....
        /*0728*/ 	.word	0x000052c0
        /*072c*/ 	.word	0x000000ff
        /*0730*/ 	.word	0x00000070
        /*0734*/ 	.short	0x010a
        /*0736*/ 	.byte	0x07
	.zero		1


	//   ....[97]....
        /*0738*/ 	.word	0x000052e0
        /*073c*/ 	.word	0x000000ff
        /*0740*/ 	.word	0x00000078
        /*0744*/ 	.short	0x010a
        /*0746*/ 	.byte	0x07
	.zero		1


	//   ....[98]....
        /*0748*/ 	.word	0x00005300
        /*074c*/ 	.word	0x000000ff
        /*0750*/ 	.word	0x00000080
        /*0754*/ 	.short	0x010a
        /*0756*/ 	.byte	0x07
	.zero		1


	//   ....[99]....
        /*0758*/ 	.word	0x00005340
        /*075c*/ 	.word	0x00000000
        /*0760*/ 	.word	0x00000088
        /*0764*/ 	.short	0x010a
        /*0766*/ 	.byte	0xff
	.zero		1


	//   ....[100]....
        /*0768*/ 	.word	0x00005690
        /*076c*/ 	.word	0x00000000
        /*0770*/ 	.word	0x000000a0
        /*0774*/ 	.short	0x010a
        /*0776*/ 	.byte	0xff
	.zero		1


	//   ....[101]....
        /*0778*/ 	.word	0x000057a0
        /*077c*/ 	.word	0x00000000
        /*0780*/ 	.word	0x00000000
        /*0784*/ 	.short	0x0101
        /*0786*/ 	.byte	0xff
	.zero		1


	//   ....[102]....
        /*0788*/ 	.word	0x000061c0
        /*078c*/ 	.word	0x000000ff
        /*0790*/ 	.word	0x00000050
        /*0794*/ 	.short	0x010a
        /*0796*/ 	.byte	0x30
	.zero		1


	//   ....[103]....
        /*0798*/ 	.word	0x00006200
        /*079c*/ 	.word	0x0000004a
        /*07a0*/ 	.word	0x000000c0
        /*07a4*/ 	.short	0x010a
        /*07a6*/ 	.byte	0xff
	.zero		1


	//   ....[104]....
        /*07a8*/ 	.word	0x00006310
        /*07ac*/ 	.word	0x000000ff
        /*07b0*/ 	.word	0x00000050
        /*07b4*/ 	.short	0x010a
        /*07b6*/ 	.byte	0x30
	.zero		1


	//   ....[105]....
        /*07b8*/ 	.word	0x000063e0
        /*07bc*/ 	.word	0x0000004a
        /*07c0*/ 	.word	0x000000c0
        /*07c4*/ 	.short	0x010a
        /*07c6*/ 	.byte	0xff
	.zero		1


	//   ....[106]....
        /*07c8*/ 	.word	0x00006b90
        /*07cc*/ 	.word	0x00000000
        /*07d0*/ 	.word	0x00000000
        /*07d4*/ 	.short	0x0101
        /*07d6*/ 	.byte	0xff
	.zero		1


	//   ....[107]....
        /*07d8*/ 	.word	0x00006ba0
        /*07dc*/ 	.word	0x00000003
        /*07e0*/ 	.word	0x00000050
        /*07e4*/ 	.short	0x010a
        /*07e6*/ 	.byte	0xff
	.zero		1


	//   ....[108]....
        /*07e8*/ 	.word	0x00006c60
        /*07ec*/ 	.word	0x00000003
        /*07f0*/ 	.word	0x00000050
        /*07f4*/ 	.short	0x010a
        /*07f6*/ 	.byte	0xff
	.zero		1


	//   ....[109]....
        /*07f8*/ 	.word	0x00007450
        /*07fc*/ 	.word	0x00000052
        /*0800*/ 	.word	0x00000000
        /*0804*/ 	.short	0x0101
        /*0806*/ 	.byte	0xff
	.zero		1


	//   ....[110]....
        /*0808*/ 	.word	0x00007470
        /*080c*/ 	.word	0x00000053
        /*0810*/ 	.word	0x00000050
        /*0814*/ 	.short	0x010a
        /*0816*/ 	.byte	0xff
	.zero		1


	//   ....[111]....
        /*0818*/ 	.word	0x00007520
        /*081c*/ 	.word	0x00000053
        /*0820*/ 	.word	0x00000050
        /*0824*/ 	.short	0x010a
        /*0826*/ 	.byte	0xff
	.zero		1


	//   ....[112]....
        /*0828*/ 	.word	0x00007d10
        /*082c*/ 	.word	0x00000052
        /*0830*/ 	.word	0x00000000
        /*0834*/ 	.short	0x0101
        /*0836*/ 	.byte	0xff
	.zero		1


	//   ....[113]....
        /*0838*/ 	.word	0x00007d30
        /*083c*/ 	.word	0x00000058
        /*0840*/ 	.word	0x00000050
        /*0844*/ 	.short	0x010a
        /*0846*/ 	.byte	0xff
	.zero		1


	//   ....[114]....
        /*0848*/ 	.word	0x00007de0
        /*084c*/ 	.word	0x00000058
        /*0850*/ 	.word	0x00000050
        /*0854*/ 	.short	0x010a
        /*0856*/ 	.byte	0xff
	.zero		1


	//   ....[115]....
        /*0858*/ 	.word	0x00008090
        /*085c*/ 	.word	0x0000004a
        /*0860*/ 	.word	0x00000000
        /*0864*/ 	.short	0x0101
        /*0866*/ 	.byte	0xff
	.zero		1


	//   ....[116]....
        /*0868*/ 	.word	0x00008620
        /*086c*/ 	.word	0x00000002
        /*0870*/ 	.word	0x00000000
        /*0874*/ 	.short	0x0101
        /*0876*/ 	.byte	0xff
	.zero		1


	//   ....[117]....
        /*0878*/ 	.word	0x00008890
        /*087c*/ 	.word	0x000000ff
        /*0880*/ 	.word	0x00000000
        /*0884*/ 	.short	0x0101
        /*0886*/ 	.byte	0x04
	.zero		1


	//   ....[118]....
        /*0888*/ 	.word	0x000088b0
        /*088c*/ 	.word	0x00000003
        /*0890*/ 	.word	0x00000110
        /*0894*/ 	.short	0x010a
        /*0896*/ 	.byte	0xff
	.zero		1


	//   ....[119]....
        /*0898*/ 	.word	0x00008910
        /*089c*/ 	.word	0x00000002
        /*08a0*/ 	.word	0x00000028
        /*08a4*/ 	.short	0x010a
        /*08a6*/ 	.byte	0xff
	.zero		1


	//   ....[120]....
        /*08a8*/ 	.word	0x00008970
        /*08ac*/ 	.word	0x00000002
        /*08b0*/ 	.word	0x00000028
        /*08b4*/ 	.short	0x010a
        /*08b6*/ 	.byte	0xff
	.zero		1


	//   ....[121]....
        /*08b8*/ 	.word	0x000089c0
        /*08bc*/ 	.word	0x00000002
        /*08c0*/ 	.word	0x000000a0
        /*08c4*/ 	.short	0x010a
        /*08c6*/ 	.byte	0xff
	.zero		1


	//   ....[122]....
        /*08c8*/ 	.word	0x00008a20
        /*08cc*/ 	.word	0x00000000
        /*08d0*/ 	.word	0x00000000
        /*08d4*/ 	.short	0x010a
        /*08d6*/ 	.byte	0xff
	.zero		1


	//   ....[123]....
        /*08d8*/ 	.word	0x00008a80
        /*08dc*/ 	.word	0x00000000
        /*08e0*/ 	.word	0x00000000
        /*08e4*/ 	.short	0x010a
        /*08e6*/ 	.byte	0xff
	.zero		1


	//   ....[124]....
        /*08e8*/ 	.word	0x00008ae0
        /*08ec*/ 	.word	0x00000000
        /*08f0*/ 	.word	0x00000000
        /*08f4*/ 	.short	0x010a
        /*08f6*/ 	.byte	0xff
	.zero		1


	//   ....[125]....
        /*08f8*/ 	.word	0x00008b40
        /*08fc*/ 	.word	0x00000000
        /*0900*/ 	.word	0x00000000
        /*0904*/ 	.short	0x010a
        /*0906*/ 	.byte	0xff
	.zero		1


	//   ....[126]....
        /*0908*/ 	.word	0x00008b90
        /*090c*/ 	.word	0x00000000
        /*0910*/ 	.word	0x00000100
        /*0914*/ 	.short	0x010a
        /*0916*/ 	.byte	0xff
	.zero		1


	//   ....[127]....
        /*0918*/ 	.word	0x00008bf0
        /*091c*/ 	.word	0x00000000
        /*0920*/ 	.word	0x000000b0
        /*0924*/ 	.short	0x010a
        /*0926*/ 	.byte	0xff
	.zero		1


	//   ....[128]....
        /*0928*/ 	.word	0x00008c40
        /*092c*/ 	.word	0x00000000
        /*0930*/ 	.word	0x000000a0
        /*0934*/ 	.short	0x010a
        /*0936*/ 	.byte	0xff
	.zero		1


	//   ....[129]....
        /*0938*/ 	.word	0x00008ca0
        /*093c*/ 	.word	0x00000000
        /*0940*/ 	.word	0x000000b0
        /*0944*/ 	.short	0x010a
        /*0946*/ 	.byte	0xff
	.zero		1


	//   ....[130]....
        /*0948*/ 	.word	0x00008d00
        /*094c*/ 	.word	0x00000004
        /*0950*/ 	.word	0x00000008
        /*0954*/ 	.short	0x010a
        /*0956*/ 	.byte	0xff
	.zero		1


	//   ....[131]....
        /*0958*/ 	.word	0x00008de0
        /*095c*/ 	.word	0x00000002
        /*0960*/ 	.word	0x00000008
        /*0964*/ 	.short	0x010a
        /*0966*/ 	.byte	0xff
	.zero		1


	//   ....[132]....
        /*0968*/ 	.word	0x00008e30
        /*096c*/ 	.word	0x00000000
        /*0970*/ 	.word	0x000000a0
        /*0974*/ 	.short	0x010a
        /*0976*/ 	.byte	0xff
	.zero		1


	//   ....[133]....
        /*0978*/ 	.word	0x00008e90
        /*097c*/ 	.word	0x00000000
        /*0980*/ 	.word	0x000000e0
        /*0984*/ 	.short	0x010a
        /*0986*/ 	.byte	0xff
	.zero		1


	//   ....[134]....
        /*0988*/ 	.word	0x00008ef0
        /*098c*/ 	.word	0x00000000
        /*0990*/ 	.word	0x00000000
        /*0994*/ 	.short	0x010a
        /*0996*/ 	.byte	0xff
	.zero		1


	//   ....[135]....
        /*0998*/ 	.word	0x00008f50
        /*099c*/ 	.word	0x00000000
        /*09a0*/ 	.word	0x00000000
        /*09a4*/ 	.short	0x010a
        /*09a6*/ 	.byte	0xff
	.zero		1


	//   ....[136]....
        /*09a8*/ 	.word	0x00008fb0
        /*09ac*/ 	.word	0x00000000
        /*09b0*/ 	.word	0x00000000
        /*09b4*/ 	.short	0x010a
        /*09b6*/ 	.byte	0xff
	.zero		1


	//   ....[137]....
        /*09b8*/ 	.word	0x00009010
        /*09bc*/ 	.word	0x00000000
        /*09c0*/ 	.word	0x00000000
        /*09c4*/ 	.short	0x010a
        /*09c6*/ 	.byte	0xff
	.zero		1


	//   ....[138]....
        /*09c8*/ 	.word	0x00009070
        /*09cc*/ 	.word	0x00000000
        /*09d0*/ 	.word	0x00000120
        /*09d4*/ 	.short	0x010a
        /*09d6*/ 	.byte	0xff
	.zero		1


	//   ....[139]....
        /*09d8*/ 	.word	0x000090c0
        /*09dc*/ 	.word	0x00000000
        /*09e0*/ 	.word	0x000000a0
        /*09e4*/ 	.short	0x010a
        /*09e6*/ 	.byte	0xff
	.zero		1


	//   ....[140]....
        /*09e8*/ 	.word	0x00009120
        /*09ec*/ 	.word	0x00000000
        /*09f0*/ 	.word	0x00000098
        /*09f4*/ 	.short	0x010a
        /*09f6*/ 	.byte	0xff
	.zero		1


	//   ....[141]....
        /*09f8*/ 	.word	0x00009180
        /*09fc*/ 	.word	0x00000003
        /*0a00*/ 	.word	0x00000070
        /*0a04*/ 	.short	0x010a
        /*0a06*/ 	.byte	0xff
	.zero		1


	//   ....[142]....
        /*0a08*/ 	.word	0x000091e0
        /*0a0c*/ 	.word	0x00000003
        /*0a10*/ 	.word	0x00000078
        /*0a14*/ 	.short	0x010a
        /*0a16*/ 	.byte	0xff
	.zero		1


	//   ....[143]....
        /*0a18*/ 	.word	0x00009240
        /*0a1c*/ 	.word	0x00000003
        /*0a20*/ 	.word	0x00000080
        /*0a24*/ 	.short	0x010a
        /*0a26*/ 	.byte	0xff
	.zero		1


	//   ....[144]....
        /*0a28*/ 	.word	0x000092a0
        /*0a2c*/ 	.word	0x00000003
        /*0a30*/ 	.word	0x00000088
        /*0a34*/ 	.short	0x010a
        /*0a36*/ 	.byte	0xff
	.zero		1


	//   ....[145]....
        /*0a38*/ 	.word	0x00009300
        /*0a3c*/ 	.word	0x00000000
        /*0a40*/ 	.word	0x00000070
        /*0a44*/ 	.short	0x010a
        /*0a46*/ 	.byte	0xff
	.zero		1


	//   ....[146]....
        /*0a48*/ 	.word	0x00009360
        /*0a4c*/ 	.word	0x00000000
        /*0a50*/ 	.word	0x00000078
        /*0a54*/ 	.short	0x010a
        /*0a56*/ 	.byte	0xff
	.zero		1


	//   ....[147]....
        /*0a58*/ 	.word	0x000093c0
        /*0a5c*/ 	.word	0x00000000
        /*0a60*/ 	.word	0x00000080
        /*0a64*/ 	.short	0x010a
        /*0a66*/ 	.byte	0xff
	.zero		1


	//   ....[148]....
        /*0a68*/ 	.word	0x00009410
        /*0a6c*/ 	.word	0x00000000
        /*0a70*/ 	.word	0x000000a0
        /*0a74*/ 	.short	0x010a
        /*0a76*/ 	.byte	0xff
	.zero		1


	//   ....[149]....
        /*0a78*/ 	.word	0x00009470
        /*0a7c*/ 	.word	0x00000000
        /*0a80*/ 	.word	0x00000050
        /*0a84*/ 	.short	0x010a
        /*0a86*/ 	.byte	0xff
	.zero		1


	//   ....[150]....
        /*0a88*/ 	.word	0x000094c0
        /*0a8c*/ 	.word	0x0000004a
        /*0a90*/ 	.word	0x000000c0
        /*0a94*/ 	.short	0x010a
        /*0a96*/ 	.byte	0xff
	.zero		1


	//   ....[151]....
        /*0a98*/ 	.word	0x00009510
        /*0a9c*/ 	.word	0x00000003
        /*0aa0*/ 	.word	0x00000050
        /*0aa4*/ 	.short	0x010a
        /*0aa6*/ 	.byte	0xff
	.zero		1


	//   ....[152]....
        /*0aa8*/ 	.word	0x00009560
        /*0aac*/ 	.word	0x00000053
        /*0ab0*/ 	.word	0x00000050
        /*0ab4*/ 	.short	0x010a
        /*0ab6*/ 	.byte	0xff
	.zero		1


	//   ....[153]....
        /*0ab8*/ 	.word	0x000095b0
        /*0abc*/ 	.word	0x00000058
        /*0ac0*/ 	.word	0x00000050
        /*0ac4*/ 	.short	0x010a
        /*0ac6*/ 	.byte	0xff
	.zero		1


	//----- nvinfo : EIATTR_NUM_MBARRIERS
	.align		4
.L_47:
        /*0ac8*/ 	.byte	0x03, 0x38
        /*0aca*/ 	.short	0x0025


	//----- nvinfo : EIATTR_EXIT_INSTR_OFFSETS
	.align		4
        /*0acc*/ 	.byte	0x04, 0x1c
        /*0ace*/ 	.short	(.L_49 - .L_48)


	//   ....[0]....
.L_48:
        /*0ad0*/ 	.word	0x000028b0


	//   ....[1]....
        /*0ad4*/ 	.word	0x00002db0


	//   ....[2]....
        /*0ad8*/ 	.word	0x00002e10


	//   ....[3]....
        /*0adc*/ 	.word	0x00004180


	//   ....[4]....
        /*0ae0*/ 	.word	0x00005370


	//   ....[5]....
        /*0ae4*/ 	.word	0x000053b0


	//   ....[6]....
        /*0ae8*/ 	.word	0x00008780


	//   ....[7]....
        /*0aec*/ 	.word	0x00008800


	//   ....[8]....
        /*0af0*/ 	.word	0x00008830


	//   ....[9]....
        /*0af4*/ 	.word	0x000088a0


	//----- nvinfo : EIATTR_MAX_THREADS
	.align		4
.L_49:
        /*0af8*/ 	.byte	0x04, 0x05
        /*0afa*/ 	.short	(.L_51 - .L_50)
.L_50:
        /*0afc*/ 	.word	0x00000100
        /*0b00*/ 	.word	0x00000001
        /*0b04*/ 	.word	0x00000001


	//----- nvinfo : EIATTR_CRS_STACK_SIZE
	.align		4
.L_51:
        /*0b08*/ 	.byte	0x04, 0x1e
        /*0b0a*/ 	.short	(.L_53 - .L_52)
.L_52:
        /*0b0c*/ 	.word	0x00000000


	//----- nvinfo : EIATTR_CBANK_PARAM_SIZE
	.align		4
.L_53:
        /*0b10*/ 	.byte	0x03, 0x19
        /*0b12*/ 	.short	0x0800


	//----- nvinfo : EIATTR_PARAM_CBANK
	.align		4
        /*0b14*/ 	.byte	0x04, 0x0a
        /*0b16*/ 	.short	(.L_55 - .L_54)
	.align		4
.L_54:
        /*0b18*/ 	.word	index@(.nv.constant0._ZN7cutlass13device_kernelINS_4gemm6kernel13GemmUniversalIN4cute5tupleIJiiiiEEENS1_10collective13CollectiveMmaINS1_35MainloopSm100TmaUmmaWarpSpecializedILi5ELi2ELi4ENS5_IJNS4_1CILi2EEENSA_ILi1EEESC_EEEEENS5_IJNSA_ILi128EEESF_NSA_ILi64EEEEEENS_6half_tENS5_IJlSC_lEEESI_NS5_IJSC_llEEENS4_8TiledMMAINS4_8MMA_AtomIJNS4_26SM100_MMA_F16BF16_2x1SM_SSISI_SI_fLi128ELi128ELNS4_4UMMA5MajorE0ELSP_1ELNSO_7ScaleInE0ELSQ_0EEEEEENS4_6LayoutINS5_IJSC_SC_SC_EEENS5_IJNSA_ILi0EEESV_SV_EEEEENS5_IJNS4_10UnderscoreESY_SY_EEEEENS4_18SM100_TMA_2SM_LOADENS4_14ComposedLayoutINS4_7SwizzleILi3ELi4ELi3EEENS4_18smem_ptr_flag_bitsILi16EEENST_INS5_IJNSA_ILi8EEESG_EEENS5_IJSG_SC_EEEEEEEvNS4_8identityES11_NS12_IS14_S16_NST_INS5_IJSG_S17_EEENS5_IJSC_SG_EEEEEEEvS1C_EENS_8epilogue10collective18CollectiveEpilogueINS1I_23Sm100TmaWarpSpecializedILi4ELi2ELi16ELb1ELb0EEEJNS5_IJSG_SF_SG_EEENS5_IJNST_ISG_SC_EENST_INS5_IJNSA_ILi16EEESB_EEES1E_EEEEESI_SJ_SI_SJ_NS1I_6fusion15FusionCallbacksIS1M_NS1T_17LinearCombinationISI_fSI_fLNS_15FloatRoundStyleE2EEES1N_S1S_JEEENS4_5SM1004TMEM4LOAD26SM100_TMEM_LOAD_32dp32b16xENS4_13SM90_TMA_LOADENS12_INS13_ILi1ELi4ELi3EEES16_NST_INS5_IJS17_S1P_EEENS5_IJS1P_SC_EEEEEEENS4_39AutoVectorizingCopyWithAssumedAlignmentILi128EEENS4_14SM90_TMA_STOREES28_S2A_S2A_EEEvvEEEEvNT_6ParamsE)
        /*0b1c*/ 	.short	0x0380
        /*0b1e*/ 	.short	0x0800


	//----- nvinfo : EIATTR_SW_WAR
	.align		4
.L_55:
        /*0b20*/ 	.byte	0x04, 0x36
        /*0b22*/ 	.short	(.L_57 - .L_56)
.L_56:
        /*0b24*/ 	.word	0x00000008
.L_57:


//--------------------- .nv.callgraph             --------------------------
	.section	.nv.callgraph,"",@"SHT_CUDA_CALLGRAPH"
	.align	4
	.sectionentsize	8
	.align		4
        /*0000*/ 	.word	0x00000000
	.align		4
        /*0004*/ 	.word	0xffffffff
	.align		4
        /*0008*/ 	.word	index@(_ZN7cutlass13device_kernelINS_4gemm6kernel13GemmUniversalIN4cute5tupleIJiiiiEEENS1_10collective13CollectiveMmaINS1_35MainloopSm100TmaUmmaWarpSpecializedILi5ELi2ELi4ENS5_IJNS4_1CILi2EEENSA_ILi1EEESC_EEEEENS5_IJNSA_ILi128EEESF_NSA_ILi64EEEEEENS_6half_tENS5_IJlSC_lEEESI_NS5_IJSC_llEEENS4_8TiledMMAINS4_8MMA_AtomIJNS4_26SM100_MMA_F16BF16_2x1SM_SSISI_SI_fLi128ELi128ELNS4_4UMMA5MajorE0ELSP_1ELNSO_7ScaleInE0ELSQ_0EEEEEENS4_6LayoutINS5_IJSC_SC_SC_EEENS5_IJNSA_ILi0EEESV_SV_EEEEENS5_IJNS4_10UnderscoreESY_SY_EEEEENS4_18SM100_TMA_2SM_LOADENS4_14ComposedLayoutINS4_7SwizzleILi3ELi4ELi3EEENS4_18smem_ptr_flag_bitsILi16EEENST_INS5_IJNSA_ILi8EEESG_EEENS5_IJSG_SC_EEEEEEEvNS4_8identityES11_NS12_IS14_S16_NST_INS5_IJSG_S17_EEENS5_IJSC_SG_EEEEEEEvS1C_EENS_8epilogue10collective18CollectiveEpilogueINS1I_23Sm100TmaWarpSpecializedILi4ELi2ELi16ELb1ELb0EEEJNS5_IJSG_SF_SG_EEENS5_IJNST_ISG_SC_EENST_INS5_IJNSA_ILi16EEESB_EEES1E_EEEEESI_SJ_SI_SJ_NS1I_6fusion15FusionCallbacksIS1M_NS1T_17LinearCombinationISI_fSI_fLNS_15FloatRoundStyleE2EEES1N_S1S_JEEENS4_5SM1004TMEM4LOAD26SM100_TMEM_LOAD_32dp32b16xENS4_13SM90_TMA_LOADENS12_INS13_ILi1ELi4ELi3EEES16_NST_INS5_IJS17_S1P_EEENS5_IJS1P_SC_EEEEEEENS4_39AutoVectorizingCopyWithAssumedAlignmentILi128EEENS4_14SM90_TMA_STOREES28_S2A_S2A_EEEvvEEEEvNT_6ParamsE)
	.align		4
        /*000c*/ 	.word	index@(__assertfail)
	.align		4
        /*0010*/ 	.word	0x00000000
	.align		4
        /*0014*/ 	.word	0xfffffffe
	.align		4
        /*0018*/ 	.word	0x00000000
	.align		4
        /*001c*/ 	.word	0xfffffffd
	.align		4
        /*0020*/ 	.word	0x00000000
	.align		4
        /*0024*/ 	.word	0xfffffffc


//--------------------- .nv.constant4             --------------------------
	.section	.nv.constant4,"a",@progbits
	.align	8
	.align		8
.nv.constant4:
        /*0000*/ 	.dword	__assertfail
	.align		8
        /*0008*/ 	.dword	__unnamed_1
	.align		8
        /*0010*/ 	.dword	__unnamed_2
	.align		8
        /*0018*/ 	.dword	_ZN40_INTERNAL_9b36a424_4_k_cu_e058cb69_284794cuda3std3__45__cpo5beginE
	.align		8
        /*0020*/ 	.dword	_ZN40_INTERNAL_9b36a424_4_k_cu_e058cb69_284794cuda3std3__45__cpo3endE
	.align		8
        /*0028*/ 	.dword	_ZN40_INTERNAL_9b36a424_4_k_cu_e058cb69_284794cuda3std3__45__cpo6cbeginE
	.align		8
        /*0030*/ 	.dword	_ZN40_INTERNAL_9b36a424_4_k_cu_e058cb69_284794cuda3std3__45__cpo4cendE
	.align		8
        /*0038*/ 	.dword	_ZN40_INTERNAL_9b36a424_4_k_cu_e058cb69_284794cuda3std3__442_GLOBAL__N__9b36a424_4_k_cu_e058cb69_284796ignoreE
	.align		8
        /*0040*/ 	.dword	_ZN40_INTERNAL_9b36a424_4_k_cu_e058cb69_284794cuda3std3__419piecewise_constructE
	.align		8
        /*0048*/ 	.dword	_ZN40_INTERNAL_9b36a424_4_k_cu_e058cb69_284794cuda3std3__48in_placeE
	.align		8
        /*0050*/ 	.dword	_ZN40_INTERNAL_9b36a424_4_k_cu_e058cb69_284794cuda3std6ranges3__45__cpo4swapE
	.align		8
        /*0058*/ 	.dword	_ZN40_INTERNAL_9b36a424_4_k_cu_e058cb69_284794cuda3std6ranges3__45__cpo9iter_moveE
	.align		8
        /*0060*/ 	.dword	_ZN40_INTERNAL_9b36a424_4_k_cu_e058cb69_284794cute7productE
	.align		8
        /*0068*/ 	.dword	_ZN40_INTERNAL_9b36a424_4_k_cu_e058cb69_284794cute1_E
	.align		8
        /*0070*/ 	.dword	$str$25
	.align		8
        /*0078*/ 	.dword	$str$26
	.align		8
        /*0080*/ 	.dword	$str$27
	.align		8
        /*0088*/ 	.dword	$str$28


//--------------------- .text._ZN7cutlass13device_kernelINS_4gemm6kernel13GemmUniversalIN4cute5tupleIJiiiiEEENS1_10collective13CollectiveMmaINS1_35MainloopSm100TmaUmmaWarpSpecializedILi5ELi2ELi4ENS5_IJNS4_1CILi2EEENSA_ILi1EEESC_EEEEENS5_IJNSA_ILi128EEESF_NSA_ILi64EEEEEENS_6half_tENS5_IJlSC_lEEESI_NS5_IJSC_llEEENS4_8TiledMMAINS4_8MMA_AtomIJNS4_26SM100_MMA_F16BF16_2x1SM_SSISI_SI_fLi128ELi128ELNS4_4UMMA5MajorE0ELSP_1ELNSO_7ScaleInE0ELSQ_0EEEEEENS4_6LayoutINS5_IJSC_SC_SC_EEENS5_IJNSA_ILi0EEESV_SV_EEEEENS5_IJNS4_10UnderscoreESY_SY_EEEEENS4_18SM100_TMA_2SM_LOADENS4_14ComposedLayoutINS4_7SwizzleILi3ELi4ELi3EEENS4_18smem_ptr_flag_bitsILi16EEENST_INS5_IJNSA_ILi8EEESG_EEENS5_IJSG_SC_EEEEEEEvNS4_8identityES11_NS12_IS14_S16_NST_INS5_IJSG_S17_EEENS5_IJSC_SG_EEEEEEEvS1C_EENS_8epilogue10collective18CollectiveEpilogueINS1I_23Sm100TmaWarpSpecializedILi4ELi2ELi16ELb1ELb0EEEJNS5_IJSG_SF_SG_EEENS5_IJNST_ISG_SC_EENST_INS5_IJNSA_ILi16EEESB_EEES1E_EEEEESI_SJ_SI_SJ_NS1I_6fusion15FusionCallbacksIS1M_NS1T_17LinearCombinationISI_fSI_fLNS_15FloatRoundStyleE2EEES1N_S1S_JEEENS4_5SM1004TMEM4LOAD26SM100_TMEM_LOAD_32dp32b16xENS4_13SM90_TMA_LOADENS12_INS13_ILi1ELi4ELi3EEES16_NST_INS5_IJS17_S1P_EEENS5_IJS1P_SC_EEEEEEENS4_39AutoVectorizingCopyWithAssumedAlignmentILi128EEENS4_14SM90_TMA_STOREES28_S2A_S2A_EEEvvEEEEvNT_6ParamsE --------------------------
	.section	.text._ZN7cutlass13device_kernelINS_4gemm6kernel13GemmUniversalIN4cute5tupleIJiiiiEEENS1_10collective13CollectiveMmaINS1_35MainloopSm100TmaUmmaWarpSpecializedILi5ELi2ELi4ENS5_IJNS4_1CILi2EEENSA_ILi1EEESC_EEEEENS5_IJNSA_ILi128EEESF_NSA_ILi64EEEEEENS_6half_tENS5_IJlSC_lEEESI_NS5_IJSC_llEEENS4_8TiledMMAINS4_8MMA_AtomIJNS4_26SM100_MMA_F16BF16_2x1SM_SSISI_SI_fLi128ELi128ELNS4_4UMMA5MajorE0ELSP_1ELNSO_7ScaleInE0ELSQ_0EEEEEENS4_6LayoutINS5_IJSC_SC_SC_EEENS5_IJNSA_ILi0EEESV_SV_EEEEENS5_IJNS4_10UnderscoreESY_SY_EEEEENS4_18SM100_TMA_2SM_LOADENS4_14ComposedLayoutINS4_7SwizzleILi3ELi4ELi3EEENS4_18smem_ptr_flag_bitsILi16EEENST_INS5_IJNSA_ILi8EEESG_EEENS5_IJSG_SC_EEEEEEEvNS4_8identityES11_NS12_IS14_S16_NST_INS5_IJSG_S17_EEENS5_IJSC_SG_EEEEEEEvS1C_EENS_8epilogue10collective18CollectiveEpilogueINS1I_23Sm100TmaWarpSpecializedILi4ELi2ELi16ELb1ELb0EEEJNS5_IJSG_SF_SG_EEENS5_IJNST_ISG_SC_EENST_INS5_IJNSA_ILi16EEESB_EEES1E_EEEEESI_SJ_SI_SJ_NS1I_6fusion15FusionCallbacksIS1M_NS1T_17LinearCombinationISI_fSI_fLNS_15FloatRoundStyleE2EEES1N_S1S_JEEENS4_5SM1004TMEM4LOAD26SM100_TMEM_LOAD_32dp32b16xENS4_13SM90_TMA_LOADENS12_INS13_ILi1ELi4ELi3EEES16_NST_INS5_IJS17_S1P_EEENS5_IJS1P_SC_EEEEEEENS4_39AutoVectorizingCopyWithAssumedAlignmentILi128EEENS4_14SM90_TMA_STOREES28_S2A_S2A_EEEvvEEEEvNT_6ParamsE,"ax",@progbits
	.align	128
.text._ZN7cutlass13device_kernelINS_4gemm6kernel13GemmUniversalIN4cute5tupleIJiiiiEEENS1_10collective13CollectiveMmaINS1_35MainloopSm100TmaUmmaWarpSpecializedILi5ELi2ELi4ENS5_IJNS4_1CILi2EEENSA_ILi1EEESC_EEEEENS5_IJNSA_ILi128EEESF_NSA_ILi64EEEEEENS_6half_tENS5_IJlSC_lEEESI_NS5_IJSC_llEEENS4_8TiledMMAINS4_8MMA_AtomIJNS4_26SM100_MMA_F16BF16_2x1SM_SSISI_SI_fLi128ELi128ELNS4_4UMMA5MajorE0ELSP_1ELNSO_7ScaleInE0ELSQ_0EEEEEENS4_6LayoutINS5_IJSC_SC_SC_EEENS5_IJNSA_ILi0EEESV_SV_EEEEENS5_IJNS4_10UnderscoreESY_SY_EEEEENS4_18SM100_TMA_2SM_LOADENS4_14ComposedLayoutINS4_7SwizzleILi3ELi4ELi3EEENS4_18smem_ptr_flag_bitsILi16EEENST_INS5_IJNSA_ILi8EEESG_EEENS5_IJSG_SC_EEEEEEEvNS4_8identityES11_NS12_IS14_S16_NST_INS5_IJSG_S17_EEENS5_IJSC_SG_EEEEEEEvS1C_EENS_8epilogue10collective18CollectiveEpilogueINS1I_23Sm100TmaWarpSpecializedILi4ELi2ELi16ELb1ELb0EEEJNS5_IJSG_SF_SG_EEENS5_IJNST_ISG_SC_EENST_INS5_IJNSA_ILi16EEESB_EEES1E_EEEEESI_SJ_SI_SJ_NS1I_6fusion15FusionCallbacksIS1M_NS1T_17LinearCombinationISI_fSI_fLNS_15FloatRoundStyleE2EEES1N_S1S_JEEENS4_5SM1004TMEM4LOAD26SM100_TMEM_LOAD_32dp32b16xENS4_13SM90_TMA_LOADENS12_INS13_ILi1ELi4ELi3EEES16_NST_INS5_IJS17_S1P_EEENS5_IJS1P_SC_EEEEEEENS4_39AutoVectorizingCopyWithAssumedAlignmentILi128EEENS4_14SM90_TMA_STOREES28_S2A_S2A_EEEvvEEEEvNT_6ParamsE:
        .type           _ZN7cutlass13device_kernelINS_4gemm6kernel13GemmUniversalIN4cute5tupleIJiiiiEEENS1_10collective13CollectiveMmaINS1_35MainloopSm100TmaUmmaWarpSpecializedILi5ELi2ELi4ENS5_IJNS4_1CILi2EEENSA_ILi1EEESC_EEEEENS5_IJNSA_ILi128EEESF_NSA_ILi64EEEEEENS_6half_tENS5_IJlSC_lEEESI_NS5_IJSC_llEEENS4_8TiledMMAINS4_8MMA_AtomIJNS4_26SM100_MMA_F16BF16_2x1SM_SSISI_SI_fLi128ELi128ELNS4_4UMMA5MajorE0ELSP_1ELNSO_7ScaleInE0ELSQ_0EEEEEENS4_6LayoutINS5_IJSC_SC_SC_EEENS5_IJNSA_ILi0EEESV_SV_EEEEENS5_IJNS4_10UnderscoreESY_SY_EEEEENS4_18SM100_TMA_2SM_LOADENS4_14ComposedLayoutINS4_7SwizzleILi3ELi4ELi3EEENS4_18smem_ptr_flag_bitsILi16EEENST_INS5_IJNSA_ILi8EEESG_EEENS5_IJSG_SC_EEEEEEEvNS4_8identityES11_NS12_IS14_S16_NST_INS5_IJSG_S17_EEENS5_IJSC_SG_EEEEEEEvS1C_EENS_8epilogue10collective18CollectiveEpilogueINS1I_23Sm100TmaWarpSpecializedILi4ELi2ELi16ELb1ELb0EEEJNS5_IJSG_SF_SG_EEENS5_IJNST_ISG_SC_EENST_INS5_IJNSA_ILi16EEESB_EEES1E_EEEEESI_SJ_SI_SJ_NS1I_6fusion15FusionCallbacksIS1M_NS1T_17LinearCombinationISI_fSI_fLNS_15FloatRoundStyleE2EEES1N_S1S_JEEENS4_5SM1004TMEM4LOAD26SM100_TMEM_LOAD_32dp32b16xENS4_13SM90_TMA_LOADENS12_INS13_ILi1ELi4ELi3EEES16_NST_INS5_IJS17_S1P_EEENS5_IJS1P_SC_EEEEEEENS4_39AutoVectorizingCopyWithAssumedAlignmentILi128EEENS4_14SM90_TMA_STOREES28_S2A_S2A_EEEvvEEEEvNT_6ParamsE,@function
        .size           _ZN7cutlass13device_kernelINS_4gemm6kernel13GemmUniversalIN4cute5tupleIJiiiiEEENS1_10collective13CollectiveMmaINS1_35MainloopSm100TmaUmmaWarpSpecializedILi5ELi2ELi4ENS5_IJNS4_1CILi2EEENSA_ILi1EEESC_EEEEENS5_IJNSA_ILi128EEESF_NSA_ILi64EEEEEENS_6half_tENS5_IJlSC_lEEESI_NS5_IJSC_llEEENS4_8TiledMMAINS4_8MMA_AtomIJNS4_26SM100_MMA_F16BF16_2x1SM_SSISI_SI_fLi128ELi128ELNS4_4UMMA5MajorE0ELSP_1ELNSO_7ScaleInE0ELSQ_0EEEEEENS4_6LayoutINS5_IJSC_SC_SC_EEENS5_IJNSA_ILi0EEESV_SV_EEEEENS5_IJNS4_10UnderscoreESY_SY_EEEEENS4_18SM100_TMA_2SM_LOADENS4_14ComposedLayoutINS4_7SwizzleILi3ELi4ELi3EEENS4_18smem_ptr_flag_bitsILi16EEENST_INS5_IJNSA_ILi8EEESG_EEENS5_IJSG_SC_EEEEEEEvNS4_8identityES11_NS12_IS14_S16_NST_INS5_IJSG_S17_EEENS5_IJSC_SG_EEEEEEEvS1C_EENS_8epilogue10collective18CollectiveEpilogueINS1I_23Sm100TmaWarpSpecializedILi4ELi2ELi16ELb1ELb0EEEJNS5_IJSG_SF_SG_EEENS5_IJNST_ISG_SC_EENST_INS5_IJNSA_ILi16EEESB_EEES1E_EEEEESI_SJ_SI_SJ_NS1I_6fusion15FusionCallbacksIS1M_NS1T_17LinearCombinationISI_fSI_fLNS_15FloatRoundStyleE2EEES1N_S1S_JEEENS4_5SM1004TMEM4LOAD26SM100_TMEM_LOAD_32dp32b16xENS4_13SM90_TMA_LOADENS12_INS13_ILi1ELi4ELi3EEES16_NST_INS5_IJS17_S1P_EEENS5_IJS1P_SC_EEEEEEENS4_39AutoVectorizingCopyWithAssumedAlignmentILi128EEENS4_14SM90_TMA_STOREES28_S2A_S2A_EEEvvEEEEvNT_6ParamsE,(.L_x_200 - _ZN7cutlass13device_kernelINS_4gemm6kernel13GemmUniversalIN4cute5tupleIJiiiiEEENS1_10collective13CollectiveMmaINS1_35MainloopSm100TmaUmmaWarpSpecializedILi5ELi2ELi4ENS5_IJNS4_1CILi2EEENSA_ILi1EEESC_EEEEENS5_IJNSA_ILi128EEESF_NSA_ILi64EEEEEENS_6half_tENS5_IJlSC_lEEESI_NS5_IJSC_llEEENS4_8TiledMMAINS4_8MMA_AtomIJNS4_26SM100_MMA_F16BF16_2x1SM_SSISI_SI_fLi128ELi128ELNS4_4UMMA5MajorE0ELSP_1ELNSO_7ScaleInE0ELSQ_0EEEEEENS4_6LayoutINS5_IJSC_SC_SC_EEENS5_IJNSA_ILi0EEESV_SV_EEEEENS5_IJNS4_10UnderscoreESY_SY_EEEEENS4_18SM100_TMA_2SM_LOADENS4_14ComposedLayoutINS4_7SwizzleILi3ELi4ELi3EEENS4_18smem_ptr_flag_bitsILi16EEENST_INS5_IJNSA_ILi8EEESG_EEENS5_IJSG_SC_EEEEEEEvNS4_8identityES11_NS12_IS14_S16_NST_INS5_IJSG_S17_EEENS5_IJSC_SG_EEEEEEEvS1C_EENS_8epilogue10collective18CollectiveEpilogueINS1I_23Sm100TmaWarpSpecializedILi4ELi2ELi16ELb1ELb0EEEJNS5_IJSG_SF_SG_EEENS5_IJNST_ISG_SC_EENST_INS5_IJNSA_ILi16EEESB_EEES1E_EEEEESI_SJ_SI_SJ_NS1I_6fusion15FusionCallbacksIS1M_NS1T_17LinearCombinationISI_fSI_fLNS_15FloatRoundStyleE2EEES1N_S1S_JEEENS4_5SM1004TMEM4LOAD26SM100_TMEM_LOAD_32dp32b16xENS4_13SM90_TMA_LOADENS12_INS13_ILi1ELi4ELi3EEES16_NST_INS5_IJS17_S1P_EEENS5_IJS1P_SC_EEEEEEENS4_39AutoVectorizingCopyWithAssumedAlignmentILi128EEENS4_14SM90_TMA_STOREES28_S2A_S2A_EEEvvEEEEvNT_6ParamsE)
        .other          _ZN7cutlass13device_kernelINS_4gemm6kernel13GemmUniversalIN4cute5tupleIJiiiiEEENS1_10collective13CollectiveMmaINS1_35MainloopSm100TmaUmmaWarpSpecializedILi5ELi2ELi4ENS5_IJNS4_1CILi2EEENSA_ILi1EEESC_EEEEENS5_IJNSA_ILi128EEESF_NSA_ILi64EEEEEENS_6half_tENS5_IJlSC_lEEESI_NS5_IJSC_llEEENS4_8TiledMMAINS4_8MMA_AtomIJNS4_26SM100_MMA_F16BF16_2x1SM_SSISI_SI_fLi128ELi128ELNS4_4UMMA5MajorE0ELSP_1ELNSO_7ScaleInE0ELSQ_0EEEEEENS4_6LayoutINS5_IJSC_SC_SC_EEENS5_IJNSA_ILi0EEESV_SV_EEEEENS5_IJNS4_10UnderscoreESY_SY_EEEEENS4_18SM100_TMA_2SM_LOADENS4_14ComposedLayoutINS4_7SwizzleILi3ELi4ELi3EEENS4_18smem_ptr_flag_bitsILi16EEENST_INS5_IJNSA_ILi8EEESG_EEENS5_IJSG_SC_EEEEEEEvNS4_8identityES11_NS12_IS14_S16_NST_INS5_IJSG_S17_EEENS5_IJSC_SG_EEEEEEEvS1C_EENS_8epilogue10collective18CollectiveEpilogueINS1I_23Sm100TmaWarpSpecializedILi4ELi2ELi16ELb1ELb0EEEJNS5_IJSG_SF_SG_EEENS5_IJNST_ISG_SC_EENST_INS5_IJNSA_ILi16EEESB_EEES1E_EEEEESI_SJ_SI_SJ_NS1I_6fusion15FusionCallbacksIS1M_NS1T_17LinearCombinationISI_fSI_fLNS_15FloatRoundStyleE2EEES1N_S1S_JEEENS4_5SM1004TMEM4LOAD26SM100_TMEM_LOAD_32dp32b16xENS4_13SM90_TMA_LOADENS12_INS13_ILi1ELi4ELi3EEES16_NST_INS5_IJS17_S1P_EEENS5_IJS1P_SC_EEEEEEENS4_39AutoVectorizingCopyWithAssumedAlignmentILi128EEENS4_14SM90_TMA_STOREES28_S2A_S2A_EEEvvEEEEvNT_6ParamsE,@"STO_CUDA_ENTRY STV_DEFAULT"
_ZN7cutlass13device_kernelINS_4gemm6kernel13GemmUniversalIN4cute5tupleIJiiiiEEENS1_10collective13CollectiveMmaINS1_35MainloopSm100TmaUmmaWarpSpecializedILi5ELi2ELi4ENS5_IJNS4_1CILi2EEENSA_ILi1EEESC_EEEEENS5_IJNSA_ILi128EEESF_NSA_ILi64EEEEEENS_6half_tENS5_IJlSC_lEEESI_NS5_IJSC_llEEENS4_8TiledMMAINS4_8MMA_AtomIJNS4_26SM100_MMA_F16BF16_2x1SM_SSISI_SI_fLi128ELi128ELNS4_4UMMA5MajorE0ELSP_1ELNSO_7ScaleInE0ELSQ_0EEEEEENS4_6LayoutINS5_IJSC_SC_SC_EEENS5_IJNSA_ILi0EEESV_SV_EEEEENS5_IJNS4_10UnderscoreESY_SY_EEEEENS4_18SM100_TMA_2SM_LOADENS4_14ComposedLayoutINS4_7SwizzleILi3ELi4ELi3EEENS4_18smem_ptr_flag_bitsILi16EEENST_INS5_IJNSA_ILi8EEESG_EEENS5_IJSG_SC_EEEEEEEvNS4_8identityES11_NS12_IS14_S16_NST_INS5_IJSG_S17_EEENS5_IJSC_SG_EEEEEEEvS1C_EENS_8epilogue10collective18CollectiveEpilogueINS1I_23Sm100TmaWarpSpecializedILi4ELi2ELi16ELb1ELb0EEEJNS5_IJSG_SF_SG_EEENS5_IJNST_ISG_SC_EENST_INS5_IJNSA_ILi16EEESB_EEES1E_EEEEESI_SJ_SI_SJ_NS1I_6fusion15FusionCallbacksIS1M_NS1T_17LinearCombinationISI_fSI_fLNS_15FloatRoundStyleE2EEES1N_S1S_JEEENS4_5SM1004TMEM4LOAD26SM100_TMEM_LOAD_32dp32b16xENS4_13SM90_TMA_LOADENS12_INS13_ILi1ELi4ELi3EEES16_NST_INS5_IJS17_S1P_EEENS5_IJS1P_SC_EEEEEEENS4_39AutoVectorizingCopyWithAssumedAlignmentILi128EEENS4_14SM90_TMA_STOREES28_S2A_S2A_EEEvvEEEEvNT_6ParamsE:
[----:B------:R-:W1:Y:S01]  /*0000*/  LDC R1, c[0x0][0x37c] ;  /* 0x0000df00ff017b82 */ /* 0x000e620000000800 */
[----:B------:R-:W2:Y:S01]  /*0010*/  S2R R72, SR_TID.X ;  /* 0x0000000000487919 */ /* 0x000ea20000002100 */
[----:B------:R-:W3:Y:S06]  /*0020*/  LDCU.64 UR6, c[0x0][0x890] ;  /* 0x00011200ff0677ac */ /* 0x000eec0008000a00 */
[----:B------:R-:W4:Y:S01]  /*0030*/  S2UR UR37, SR_CgaCtaId ;  /* 0x00000000002579c3 */ /* 0x000f220000008800 */
[----:B------:R-:W-:Y:S02]  /*0040*/  PRMT R59, RZ, 0x7610, R59 ;  /* 0x00007610ff3b7816 */ /* 0x000fe4000000003b */
[----:B------:R-:W-:Y:S01]  /*0050*/  ELECT P1, URZ, PT ;  /* 0x0000000000ff782f */ /* 0x000fe20003820000 */
[----:B------:R-:W1:Y:S01]  /*0060*/  LDCU.64 UR46, c[0x0][0x358] ;  /* 0x00006b00ff2e77ac */ /* 0x000e620008000a00 */
[----:B---3--:R-:W-:-:S04]  /*0070*/  UISETP.NE.U32.AND UP0, UPT, UR6, URZ, UPT ;  /* 0x000000ff0600728c */ /* 0x008fc8000bf05070 */
[----:B------:R-:W-:Y:S02]  /*0080*/  UISETP.NE.AND.EX UP0, UPT, UR7, URZ, UPT, UP0 ;  /* 0x000000ff0700728c */ /* 0x000fe4000bf05300 */
[----:B----4-:R-:W-:Y:S02]  /*0090*/  ULOP3.LUT UR5, UR37, 0x1, URZ, 0xc0, !UPT ;  /* 0x0000000125057892 */ /* 0x010fe4000f8ec0ff */
[----:B------:R-:W-:Y:S01]  /*00a0*/  ULOP3.LUT UR4, UR37, 0x1, URZ, 0x3c, !UPT ;  /* 0x0000000125047892 */ /* 0x000fe2000f8e3cff */
[----:B--2---:R-:W-:-:S05]  /*00b0*/  SHF.R.U32.HI R66, RZ, 0x5, R72 ;  /* 0x00000005ff427819 */ /* 0x004fca0000011648 */
[----:B------:R-:W2:Y:S02]  /*00c0*/  SHFL.IDX PT, R0, R66, RZ, 0x1f ;  /* 0x00001fff42007589 */ /* 0x000ea400000e0000 */
[----:B--2---:R-:W-:Y:S01]  /*00d0*/  R2UR UR10, R0 ;  /* 0x00000000000a72ca */ /* 0x004fe200000e0000 */
[----:B-1----:R-:W-:-:S14]  /*00e0*/  BRA.U UP0, `(.L_x_0) ;  /* 0x00000001002c7547 */ /* 0x002fdc000b800000 */
[----:B------:R-:W1:Y:S02]  /*00f0*/  LDCU.64 UR8, c[0x0][0x888] ;  /* 0x00011100ff0877ac */ /* 0x000e640008000a00 */
[----:B-1----:R-:W-:-:S04]  /*0100*/  UISETP.NE.U32.AND UP0, UPT, UR8, URZ, UPT ;  /* 0x000000ff0800728c */ /* 0x002fc8000bf05070 */
[----:B------:R-:W-:-:S09]  /*0110*/  UISETP.NE.AND.EX UP0, UPT, UR9, URZ, UPT, UP0 ;  /* 0x000000ff0900728c */ /* 0x000fd2000bf05300 */
[----:B------:R-:W-:Y:S05]  /*0120*/  BRA.U !UP0, `(.L_x_1) ;  /* 0x0000000108107547 */ /* 0x000fea000b800000 */
[----:B------:R-:W1:Y:S02]  /*0130*/  LDC.64 R2, c[0x0][0x888] ;  /* 0x00022200ff027b82 */ /* 0x000e640000000a00 */
[----:B-1----:R1:W5:Y:S01]  /*0140*/  LDG.E R35, desc[UR46][R2.64] ;  /* 0x0000002e02237981 */ /* 0x002362000c1e1900 */
[----:B------:R-:W-:Y:S01]  /*0150*/  HFMA2 R59, -RZ, RZ, 0, 5.9604644775390625e-08 ;  /* 0x00000001ff3b7431 */ /* 0x000fe200000001ff */
[----:B------:R-:W-:Y:S05]  /*0160*/  BRA `(.L_x_0) ;  /* 0x00000000000c7947 */ /* 0x000fea0003800000 */
.L_x_1:
[----:B------:R-:W1:Y:S01]  /*0170*/  LDCU UR8, c[0x0][0x880] ;  /* 0x00011000ff0877ac */ /* 0x000e620008000800 */
[----:B------:R-:W-:Y:S01]  /*0180*/  HFMA2 R59, -RZ, RZ, 0, 5.9604644775390625e-08 ;  /* 0x00000001ff3b7431 */ /* 0x000fe200000001ff */
[----:B-1----:R-:W-:-:S07]  /*0190*/  MOV R35, UR8 ;  /* 0x0000000800237c02 */ /* 0x002fce0008000f00 */
.L_x_0:
[----:B------:R-:W2:Y:S02]  /*01a0*/  LDCU.64 UR8, c[0x0][0x8b0] ;  /* 0x00011600ff0877ac */ /* 0x000ea40008000a00 */
[----:B--2---:R-:W-:-:S04]  /*01b0*/  UISETP.NE.U32.AND UP0, UPT, UR8, URZ, UPT ;  /* 0x000000ff0800728c */ /* 0x004fc8000bf05070 */
[----:B------:R-:W-:-:S09]  /*01c0*/  UISETP.NE.AND.EX UP0, UPT, UR9, URZ, UPT, UP0 ;  /* 0x000000ff0900728c */ /* 0x000fd2000bf05300 */
[----:B------:R-:W-:Y:S05]  /*01d0*/  BRA.U UP0, `(.L_x_2) ;  /* 0x0000000100247547 */ /* 0x000fea000b800000 */
[----:B------:R-:W2:Y:S02]  /*01e0*/  LDCU.64 UR8, c[0x0][0x8a8] ;  /* 0x00011500ff0877ac */ /* 0x000ea40008000a00 */
[----:B--2---:R-:W-:-:S04]  /*01f0*/  UISETP.NE.U32.AND UP0, UPT, UR8, URZ, UPT ;  /* 0x000000ff0800728c */ /* 0x004fc8000bf05070 */
[----:B------:R-:W-:-:S09]  /*0200*/  UISETP.NE.AND.EX UP0, UPT, UR9, URZ, UPT, UP0 ;  /* 0x000000ff0900728c */ /* 0x000fd2000bf05300 */
[----:B------:R-:W-:Y:S05]  /*0210*/  BRA.U !UP0, `(.L_x_3) ;  /* 0x00000001080c7547 */ /* 0x000fea000b800000 */
[----:B------:R-:W2:Y:S02]  /*0220*/  LDC.64 R32, c[0x0][0x8a8] ;  /* 0x00022a00ff207b82 */ /* 0x000ea40000000a00 */
[----:B--2---:R2:W5:Y:S01]  /*0230*/  LDG.E R32, desc[UR46][R32.64] ;  /* 0x0000002e20207981 */ /* 0x004562000c1e1900 */
[----:B------:R-:W-:Y:S05]  /*0240*/  BRA `(.L_x_2) ;  /* 0x0000000000087947 */ /* 0x000fea0003800000 */
.L_x_3:
[----:B------:R-:W2:Y:S02]  /*0250*/  LDCU UR8, c[0x0][0x8a0] ;  /* 0x00011400ff0877ac */ /* 0x000ea40008000800 */
[----:B--2---:R-:W-:Y:S02]  /*0260*/  MOV R32, UR8 ;  /* 0x0000000800207c02 */ /* 0x004fe40008000f00 */
.L_x_2:
[----:B------:R-:W-:Y:S01]  /*0270*/  IMAD.U32 R0, RZ, RZ, UR10 ;  /* 0x0000000aff007e24 */ /* 0x000fe2000f8e00ff */
[----:B------:R-:W-:Y:S04]  /*0280*/  BSSY.RECONVERGENT B0, `(.L_x_4) ;  /* 0x000000c000007945 */ /* 0x000fe80003800200 */
[C---:B------:R-:W-:Y:S02]  /*0290*/  ISETP.NE.OR P2, PT, R0.reuse, 0x1, !P1 ;  /* 0x000000010000780c */ /* 0x040fe40004f45670 */
[----:B------:R-:W-:-:S11]  /*02a0*/  ISETP.NE.OR P0, PT, R0, 0x3, !P1 ;  /* 0x000000030000780c */ /* 0x000fd60004f05670 */
[----:B------:R-:W-:Y:S05]  /*02b0*/  @P2 BRA `(.L_x_5) ;  /* 0x0000000000202947 */ /* 0x000fea0003800000 */
[----:B------:R-:W3:Y:S02]  /*02c0*/  LDCU.64 UR8, c[0x0][0x348] ;  /* 0x00006900ff0877ac */ /* 0x000ee40008000a00 */
[----:B---3--:R-:W-:Y:S02]  /*02d0*/  UIADD3 UR12, UP1, UPT, UR8, 0x80, URZ ;  /* 0x00000080080c7890 */ /* 0x008fe4000ff3e0ff */
[----:B------:R-:W-:Y:S02]  /*02e0*/  UIADD3 UR8, UP0, UPT, UR8, 0x180, URZ ;  /* 0x0000018008087890 */ /* 0x000fe4000ff1e0ff */
[----:B------:R-:W-:Y:S02]  /*02f0*/  UIADD3.X UR13, UPT, UPT, URZ, UR9, URZ, UP1, !UPT ;  /* 0x00000009ff0d7290 */ /* 0x000fe40008ffe4ff */
[----:B------:R-:W-:-:S07]  /*0300*/  UIADD3.X UR9, UPT, UPT, URZ, UR9, URZ, UP0, !UPT ;  /* 0x00000009ff097290 */ /* 0x000fce00087fe4ff */
[----:B------:R3:W-:Y:S02]  /*0310*/  UTMACCTL.PF [UR12] ;  /* 0x000000000c0079b9 */ /* 0x0007e40008040000 */
[----:B------:R3:W-:Y:S02]  /*0320*/  UTMACCTL.PF [UR8] ;  /* 0x00000000080079b9 */ /* 0x0007e40008040000 */
[----:B---3--:R-:W-:Y:S01]  /*0330*/  NOP ;  /* 0x0000000000007918 */ /* 0x008fe20000000000 */
.L_x_5:
[----:B------:R-:W-:Y:S05]  /*0340*/  BSYNC.RECONVERGENT B0 ;  /* 0x0000000000007941 */ /* 0x000fea0003800200 */
.L_x_4:
[----:B------:R-:W-:Y:S04]  /*0350*/  BSSY.RECONVERGENT B0, `(.L_x_6) ;  /* 0x000000a000007945 */ /* 0x000fe80003800200 */
        /* <DEDUP_REMOVED lines=9> */
.L_x_7:
[----:B------:R-:W-:Y:S05]  /*03f0*/  BSYNC.RECONVERGENT B0 ;  /* 0x0000000000007941 */ /* 0x000fea0003800200 */
.L_x_6:
[----:B------:R-:W3:Y:S01]  /*0400*/  LDCU.64 UR8, c[0x0][0x888] ;  /* 0x00011100ff0877ac */ /* 0x000ee20008000a00 */
[----:B------:R-:W-:Y:S02]  /*0410*/  UISETP.EQ.U32.AND UP1, UPT, UR6, URZ, UPT ;  /* 0x000000ff0600728c */ /* 0x000fe4000bf22070 */
[----:B------:R-:W-:Y:S02]  /*0420*/  UPLOP3.LUT UP5, UPT, UPT, UPT, UPT, 0x80, 0x8 ;  /* 0x000000000008789c */ /* 0x000fe40003faf070 */
[----:B---3--:R-:W-:-:S04]  /*0430*/  UISETP.NE.U32.AND UP0, UPT, UR8, URZ, UPT ;  /* 0x000000ff0800728c */ /* 0x008fc8000bf05070 */
[----:B------:R-:W-:-:S04]  /*0440*/  UISETP.NE.AND.EX UP0, UPT, UR9, URZ, UPT, UP0 ;  /* 0x000000ff0900728c */ /* 0x000fc8000bf05300 */
[----:B------:R-:W-:-:S04]  /*0450*/  UISETP.EQ.OR.EX UP2, UPT, UR7, URZ, !UP0, UP1 ;  /* 0x000000ff0700728c */ /* 0x000fc8000c742710 */
[----:B------:R-:W-:-:S05]  /*0460*/  UP2UR UR50, UPR, URZ, 0x4 ;  /* 0x00000004ff327883 */ /* 0x000fca0008000000 */
[----:B------:R-:W-:Y:S07]  /*0470*/  BRA.U !UP2, `(.L_x_8) ;  /* 0x000000010a207547 */ /* 0x000fee000b800000 */
[----:B------:R-:W-:Y:S01]  /*0480*/  UISETP.NE.U32.AND UP2, UPT, UR6, URZ, UPT ;  /* 0x000000ff0600728c */ /* 0x000fe2000bf45070 */
[----:B-----5:R-:W-:Y:S01]  /*0490*/  FSETP.NEU.AND P0, PT, R35, RZ, PT ;  /* 0x000000ff2300720b */ /* 0x020fe20003f0d000 */
[----:B------:R-:W-:Y:S02]  /*04a0*/  USEL UR6, URZ, 0xffffffff, UP0 ;  /* 0xffffffffff067887 */ /* 0x000fe40008000000 */
[----:B------:R-:W-:-:S10]  /*04b0*/  UISETP.NE.AND.EX UP2, UPT, UR7, URZ, UPT, UP2 ;  /* 0x000000ff0700728c */ /* 0x000fd4000bf45320 */
[----:B------:R-:W-:Y:S01]  /*04c0*/  VOTEU.ANY UP1, P0 ;  /* 0x0000000000ff7886 */ /* 0x000fe20000020100 */
[----:B------:R-:W-:-:S04]  /*04d0*/  @!UP2 USEL UR6, URZ, 0xffffffff, UP1 ;  /* 0xffffffffff06a887 */ /* 0x000fc80008800000 */
[----:B------:R-:W-:-:S04]  /*04e0*/  ULOP3.LUT UR6, UR6, 0x1, URZ, 0xc0, !UPT ;  /* 0x0000000106067892 */ /* 0x000fc8000f8ec0ff */
[----:B------:R-:W-:-:S11]  /*04f0*/  UISETP.NE.U32.AND UP5, UPT, UR6, 0x1, UPT ;  /* 0x000000010600788c */ /* 0x000fd6000bfa5070 */
.L_x_8:
[----:B------:R-:W3:Y:S01]  /*0500*/  SHFL.IDX PT, R0, R66, RZ, 0x1f ;  /* 0x00001fff42007589 */ /* 0x000ee200000e0000 */
[----:B------:R-:W-:-:S04]  /*0510*/  UISETP.NE.AND UP1, UPT, UR10, 0x2, UPT ;  /* 0x000000020a00788c */ /* 0x000fc8000bf25270 */
[----:B------:R-:W-:Y:S02]  /*0520*/  UISETP.EQ.AND UP2, UPT, UR5, URZ, !UP1 ;  /* 0x000000ff0500728c */ /* 0x000fe4000cf42270 */
[----:B------:R-:W-:-:S04]  /*0530*/  USEL UR6, URZ, 0x1, UP1 ;  /* 0x00000001ff067887 */ /* 0x000fc80008800000 */
[----:B------:R-:W-:Y:S02]  /*0540*/  PLOP3.LUT P5, PT, P1, PT, UP2, 0x80, 0x8 ;  /* 0x000000000008781c */ /* 0x000fe40000faf028 */
[----:B---3--:R-:W-:-:S13]  /*0550*/  ISETP.NE.AND P0, PT, R0, RZ, PT ;  /* 0x000000ff0000720c */ /* 0x008fda0003f05270 */
[----:B------:R-:W-:Y:S05]  /*0560*/  @P0 BRA `(.L_x_9) ;  /* 0x00000000004c0947 */ /* 0x000fea0003800000 */
[----:B------:R-:W-:Y:S01]  /*0570*/  UMOV UR8, 0x400 ;  /* 0x0000040000087882 */ /* 0x000fe20000000000 */
[----:B------:R-:W-:Y:S01]  /*0580*/  UMOV UR7, 0x1 ;  /* 0x0000000100077882 */ /* 0x000fe20000000000 */
[----:B------:R-:W-:Y:S02]  /*0590*/  ULEA UR8, UR37, UR8, 0x18 ;  /* 0x0000000825087291 */ /* 0x000fe4000f8ec0ff */
[----:B------:R-:W-:-:S04]  /*05a0*/  UIADD3 UR12, UPT, UPT, -UR7, 0x100000, URZ ;  /* 0x00100000070c7890 */ /* 0x000fc8000fffe1ff */
[----:B------:R-:W-:Y:S02]  /*05b0*/  USHF.L.U32 UR13, UR12, 0xb, URZ ;  /* 0x0000000b0c0d7899 */ /* 0x000fe400080006ff */
[----:B------:R-:W-:Y:S01]  /*05c0*/  USHF.L.U32 UR12, UR12, 0x1, URZ ;  /* 0x000000010c0c7899 */ /* 0x000fe200080006ff */
[----:B------:R-:W-:Y:S01]  /*05d0*/  ELECT P0, URZ, PT ;  /* 0x0000000000ff782f */ /* 0x000fe20003800000 */
[----:B------:R-:W3:Y:S10]  /*05e0*/  FENCE.VIEW.ASYNC.S ;  /* 0x00000000000073c6 */ /* 0x000ef40000000000 */
[----:B---3--:R3:W4:Y:S01]  /*05f0*/  SYNCS.EXCH.64 URZ, [UR8], UR12 ;  /* 0x0000000c08ff75b2 */ /* 0x0087220008000100 */
[----:B------:R3:W1:Y:S01]  /*0600*/  SYNCS.EXCH.64 URZ, [UR8+0x28], UR12 ;  /* 0x0000280c08ff75b2 */ /* 0x0006620008000100 */
        /* <DEDUP_REMOVED lines=8> */
[----:B------:R-:W-:Y:S01]  /*0690*/  NOP ;  /* 0x0000000000007918 */ /* 0x000fe20000000000 */
.L_x_9:
[----:B------:R-:W2:Y:S01]  /*06a0*/  SHFL.IDX PT, R0, R66, RZ, 0x1f ;  /* 0x00001fff42007589 */ /* 0x000ea200000e0000 */
[----:B------:R-:W-:Y:S01]  /*06b0*/  NOP ;  /* 0x0000000000007918 */ /* 0x000fe20000000000 */
[----:B--2---:R-:W-:-:S13]  /*06c0*/  ISETP.NE.AND P0, PT, R0, 0x1, PT ;  /* 0x000000010000780c */ /* 0x004fda0003f05270 */
[----:B------:R-:W-:Y:S05]  /*06d0*/  @P0 BRA `(.L_x_10) ;  /* 0x0000000000540947 */ /* 0x000fea0003800000 */
[----:B------:R-:W-:Y:S01]  /*06e0*/  UMOV UR9, 0x400 ;  /* 0x0000040000097882 */ /* 0x000fe20000000000 */
[----:B---3--:R-:W-:Y:S01]  /*06f0*/  UMOV UR8, 0x20 ;  /* 0x0000002000087882 */ /* 0x008fe20000000000 */
[----:B------:R-:W-:Y:S01]  /*0700*/  UMOV UR7, 0x80 ;  /* 0x0000008000077882 */ /* 0x000fe20000000000 */
[----:B------:R-:W-:Y:S02]  /*0710*/  ULEA UR9, UR37, UR9, 0x18 ;  /* 0x0000000925097291 */ /* 0x000fe4000f8ec0ff */
[----:B------:R-:W-:-:S04]  /*0720*/  UIADD3 UR12, UPT, UPT, -UR8, 0x100000, URZ ;  /* 0x00100000080c7890 */ /* 0x000fc8000fffe1ff */
[----:B------:R-:W-:Y:S02]  /*0730*/  USHF.L.U32 UR13, UR12, 0xb, URZ ;  /* 0x0000000b0c0d7899 */ /* 0x000fe400080006ff */
[----:B------:R-:W-:Y:S02]  /*0740*/  USHF.L.U32 UR12, UR12, 0x1, URZ ;  /* 0x000000010c0c7899 */ /* 0x000fe400080006ff */
[----:B------:R-:W-:-:S04]  /*0750*/  UIADD3 UR14, UPT, UPT, -UR7, 0x100000, URZ ;  /* 0x00100000070e7890 */ /* 0x000fc8000fffe1ff */
[----:B------:R-:W-:Y:S02]  /*0760*/  USHF.L.U32 UR15, UR14, 0xb, URZ ;  /* 0x0000000b0e0f7899 */ /* 0x000fe400080006ff */
[----:B------:R-:W-:Y:S01]  /*0770*/  USHF.L.U32 UR14, UR14, 0x1, URZ ;  /* 0x000000010e0e7899 */ /* 0x000fe200080006ff */
[----:B------:R-:W-:Y:S01]  /*0780*/  ELECT P0, URZ, PT ;  /* 0x0000000000ff782f */ /* 0x000fe20003800000 */
[----:B------:R-:W2:Y:S02]  /*0790*/  FENCE.VIEW.ASYNC.S ;  /* 0x00000000000073c6 */ /* 0x000ea40000000000 */
[----:B--2---:R2:W3:Y:S08]  /*07a0*/  SYNCS.EXCH.64 URZ, [UR9+0x50], UR12 ;  /* 0x0000500c09ff75b2 */ /* 0x0044f00008000100 */
        /* <DEDUP_REMOVED lines=8> */
.L_x_10:
[----:B------:R-:W4:Y:S01]  /*0830*/  SHFL.IDX PT, R0, R66, RZ, 0x1f ;  /* 0x00001fff42007589 */ /* 0x000f2200000e0000 */
[----:B------:R-:W-:Y:S01]  /*0840*/  NOP ;  /* 0x0000000000007918 */ /* 0x000fe20000000000 */
[----:B----4-:R-:W-:-:S13]  /*0850*/  ISETP.NE.AND P0, PT, R0, 0x3, PT ;  /* 0x000000030000780c */ /* 0x010fda0003f05270 */
[----:B------:R-:W-:Y:S05]  /*0860*/  @P0 BRA `(.L_x_11) ;  /* 0x00000000002c0947 */ /* 0x000fea0003800000 */
[----:B---3--:R-:W-:Y:S01]  /*0870*/  UMOV UR8, 0x400 ;  /* 0x0000040000087882 */ /* 0x008fe20000000000 */
[----:B------:R-:W-:Y:S01]  /*0880*/  UMOV UR7, 0x20 ;  /* 0x0000002000077882 */ /* 0x000fe20000000000 */
[----:B------:R-:W-:Y:S02]  /*0890*/  ULEA UR8, UR37, UR8, 0x18 ;  /* 0x0000000825087291 */ /* 0x000fe4000f8ec0ff */
[----:B--2---:R-:W-:-:S04]  /*08a0*/  UIADD3 UR12, UPT, UPT, -UR7, 0x100000, URZ ;  /* 0x00100000070c7890 */ /* 0x004fc8000fffe1ff */
[----:B------:R-:W-:Y:S02]  /*08b0*/  USHF.L.U32 UR13, UR12, 0xb, URZ ;  /* 0x0000000b0c0d7899 */ /* 0x000fe400080006ff */
[----:B------:R-:W-:Y:S01]  /*08c0*/  USHF.L.U32 UR12, UR12, 0x1, URZ ;  /* 0x000000010c0c7899 */ /* 0x000fe200080006ff */
[----:B------:R-:W-:Y:S01]  /*08d0*/  ELECT P0, URZ, PT ;  /* 0x0000000000ff782f */ /* 0x000fe20003800000 */
[----:B------:R-:W2:Y:S10]  /*08e0*/  FENCE.VIEW.ASYNC.S ;  /* 0x00000000000073c6 */ /* 0x000eb40000000000 */
[----:B--2---:R4:W2:Y:S01]  /*08f0*/  SYNCS.EXCH.64 URZ, [UR8+0x90], UR12 ;  /* 0x0000900c08ff75b2 */ /* 0x0048a20008000100 */
[----:B------:R4:W3:Y:S02]  /*0900*/  SYNCS.EXCH.64 URZ, [UR8+0x98], UR12 ;  /* 0x0000980c08ff75b2 */ /* 0x0008e40008000100 */
[----:B----4-:R-:W-:Y:S01]  /*0910*/  NOP ;  /* 0x0000000000007918 */ /* 0x010fe20000000000 */
.L_x_11:
[----:B------:R-:W4:Y:S01]  /*0920*/  SHFL.IDX PT, R0, R66, RZ, 0x1f ;  /* 0x00001fff42007589 */ /* 0x000f2200000e0000 */
[----:B------:R-:W-:Y:S01]  /*0930*/  NOP ;  /* 0x0000000000007918 */ /* 0x000fe20000000000 */
[----:B----4-:R-:W-:-:S13]  /*0940*/  ISETP.NE.AND P0, PT, R0, 0x4, PT ;  /* 0x000000040000780c */ /* 0x010fda0003f05270 */
[----:B------:R-:W-:Y:S05]  /*0950*/  @P0 BRA `(.L_x_12) ;  /* 0x0000000000480947 */ /* 0x000fea0003800000 */
[----:B--2---:R-:W-:Y:S01]  /*0960*/  UMOV UR9, 0x1e0 ;  /* 0x000001e000097882 */ /* 0x004fe20000000000 */
[----:B---3--:R-:W-:Y:S01]  /*0970*/  UMOV UR8, 0x400 ;  /* 0x0000040000087882 */ /* 0x008fe20000000000 */
[----:B------:R-:W-:Y:S01]  /*0980*/  USEL UR9, UR9, 0x1a0, UP5 ;  /* 0x000001a009097887 */ /* 0x000fe2000a800000 */
        /* <DEDUP_REMOVED lines=10> */
[----:B--2---:R4:W2:Y:S08]  /*0a30*/  SYNCS.EXCH.64 URZ, [UR8+0xa0], UR12 ;  /* 0x0000a00c08ff75b2 */ /* 0x0048b00008000100 */
[----:B------:R4:W3:Y:S01]  /*0a40*/  SYNCS.EXCH.64 URZ, [UR8+0xb0], UR14 ;  /* 0x0000b00e08ff75b2 */ /* 0x0008e20008000100 */
[----:B------:R4:W1:Y:S01]  /*0a50*/  SYNCS.EXCH.64 URZ, [UR8+0xa8], UR12 ;  /* 0x0000a80c08ff75b2 */ /* 0x0008620008000100 */
[----:B------:R4:W1:Y:S02]  /*0a60*/  SYNCS.EXCH.64 URZ, [UR8+0xb8], UR14 ;  /* 0x0000b80e08ff75b2 */ /* 0x0008640008000100 */
[----:B----4-:R-:W-:Y:S01]  /*0a70*/  NOP ;  /* 0x0000000000007918 */ /* 0x010fe20000000000 */
.L_x_12:
[----:B------:R-:W4:Y:S01]  /*0a80*/  SHFL.IDX PT, R0, R66, RZ, 0x1f ;  /* 0x00001fff42007589 */ /* 0x000f2200000e0000 */
[----:B------:R-:W-:Y:S01]  /*0a90*/  NOP ;  /* 0x0000000000007918 */ /* 0x000fe20000000000 */
[----:B----4-:R-:W-:-:S13]  /*0aa0*/  ISETP.NE.AND P0, PT, R0, 0x5, PT ;  /* 0x000000050000780c */ /* 0x010fda0003f05270 */
[----:B------:R-:W-:Y:S05]  /*0ab0*/  @P0 BRA `(.L_x_13) ;  /* 0x0000000000540947 */ /* 0x000fea0003800000 */
[----:B--2---:R-:W-:Y:S01]  /*0ac0*/  UMOV UR9, 0x400 ;  /* 0x0000040000097882 */ /* 0x004fe20000000000 */
        /* <DEDUP_REMOVED lines=14> */
[----:B------:R4:W1:Y:S01]  /*0bb0*/  SYNCS.EXCH.64 URZ, [UR9+0xe8], UR14 ;  /* 0x0000e80e09ff75b2 */ /* 0x0008620008000100 */
[----:B------:R4:W1:Y:S01]  /*0bc0*/  SYNCS.EXCH.64 URZ, [UR9+0xd0], UR12 ;  /* 0x0000d00c09ff75b2 */ /* 0x0008620008000100 */
[----:B------:R4:W1:Y:S01]  /*0bd0*/  SYNCS.EXCH.64 URZ, [UR9+0xf0], UR14 ;  /* 0x0000f00e09ff75b2 */ /* 0x0008620008000100 */
[----:B------:R4:W1:Y:S01]  /*0be0*/  SYNCS.EXCH.64 URZ, [UR9+0xd8], UR12 ;  /* 0x0000d80c09ff75b2 */ /* 0x0008620008000100 */
[----:B------:R4:W1:Y:S02]  /*0bf0*/  SYNCS.EXCH.64 URZ, [UR9+0xf8], UR14 ;  /* 0x0000f80e09ff75b2 */ /* 0x0008640008000100 */
[----:B----4-:R-:W-:Y:S01]  /*0c00*/  NOP ;  /* 0x0000000000007918 */ /* 0x010fe20000000000 */
.L_x_13:
[----:B------:R-:W4:Y:S01]  /*0c10*/  SHFL.IDX PT, R0, R66, RZ, 0x1f ;  /* 0x00001fff42007589 */ /* 0x000f2200000e0000 */
[----:B------:R-:W-:Y:S01]  /*0c20*/  ISETP.NE.OR P1, PT, RZ, UR10, !P1 ;  /* 0x0000000aff007c0c */ /* 0x000fe2000cf25670 */
        /* <DEDUP_REMOVED lines=12> */
[----:B------:R4:W3:Y:S01]  /*0cf0*/  SYNCS.EXCH.64 URZ, [UR8+0x110], UR12 ;  /* 0x0001100c08ff75b2 */ /* 0x0008e20008000100 */
[----:B------:R4:W1:Y:S01]  /*0d00*/  SYNCS.EXCH.64 URZ, [UR8+0x108], UR12 ;  /* 0x0001080c08ff75b2 */ /* 0x0008620008000100 */
[----:B------:R4:W1:Y:S02]  /*0d10*/  SYNCS.EXCH.64 URZ, [UR8+0x118], UR12 ;  /* 0x0001180c08ff75b2 */ /* 0x0008640008000100 */
[----:B----4-:R-:W-:Y:S01]  /*0d20*/  NOP ;  /* 0x0000000000007918 */ /* 0x010fe20000000000 */
.L_x_14:
[----:B------:R-:W-:Y:S01]  /*0d30*/  VOTEU.ALL UP1, P1 ;  /* 0x0000000000ff7886 */ /* 0x000fe20000820000 */
[----:B---3--:R-:W3:Y:S01]  /*0d40*/  LDCU UR8, c[0x0][0x36c] ;  /* 0x00006d80ff0877ac */ /* 0x008ee20008000800 */
[----:B------:R-:W-:Y:S01]  /*0d50*/  NOP ;  /* 0x0000000000007918 */ /* 0x000fe20000000000 */
[----:B------:R-:W-:Y:S01]  /*0d60*/  LOP3.LUT R10, R72, 0x1f, RZ, 0xc0, !PT ;  /* 0x0000001f480a7812 */ /* 0x000fe200078ec0ff */
[----:B--2---:R-:W-:Y:S01]  /*0d70*/  UMOV UR12, 0x20 ;  /* 0x00000020000c7882 */ /* 0x004fe20000000000 */
[----:B------:R-:W-:Y:S01]  /*0d80*/  @!UP1 UMOV UR7, 0x400 ;  /* 0x0000040000079882 */ /* 0x000fe20000000000 */
[----:B------:R-:W-:-:S04]  /*0d90*/  @!UP1 UIADD3 UR12, UPT, UPT, -UR12, 0x100000, URZ ;  /* 0x001000000c0c9890 */ /* 0x000fc8000fffe1ff */
[----:B------:R-:W-:Y:S02]  /*0da0*/  @!UP1 USHF.L.U32 UR13, UR12, 0xb, URZ ;  /* 0x0000000b0c0d9899 */ /* 0x000fe400080006ff */
[----:B------:R-:W-:Y:S02]  /*0db0*/  @!UP1 USHF.L.U32 UR12, UR12, 0x1, URZ ;  /* 0x000000010c0c9899 */ /* 0x000fe400080006ff */
[----:B------:R-:W-:Y:S01]  /*0dc0*/  @!UP1 ULEA UR7, UR37, UR7, 0x18 ;  /* 0x0000000725079291 */ /* 0x000fe2000f8ec0ff */
[----:B------:R-:W-:Y:S01]  /*0dd0*/  VOTEU.ALL UP1, P1 ;  /* 0x0000000000ff7886 */ /* 0x000fe20000820000 */
[----:B------:R-:W-:Y:S01]  /*0de0*/  UISETP.NE.AND UP4, UPT, UR10, URZ, UPT ;  /* 0x000000ff0a00728c */ /* 0x000fe2000bf85270 */
[----:B------:R-:W2:Y:S09]  /*0df0*/  FENCE.VIEW.ASYNC.S ;  /* 0x00000000000073c6 */ /* 0x000eb20000000000 */
[----:B--2---:R2:W4:Y:S01]  /*0e00*/  @!UP1 SYNCS.EXCH.64 URZ, [UR7+0x120], UR12 ;  /* 0x0001200c07ff95b2 */ /* 0x0045220008000100 */
[----:B---3--:R-:W-:-:S09]  /*0e10*/  UISETP.EQ.U32.AND UP1, UPT, UR8, 0x1, UPT ;  /* 0x000000010800788c */ /* 0x008fd2000bf22070 */
[----:B------:R-:W-:Y:S05]  /*0e20*/  BRA.U !UP1, `(.L_x_15) ;  /* 0x0000000109087547 */ /* 0x000fea000b800000 */
[----:B-1--4-:R-:W-:Y:S01]  /*0e30*/  UCGABAR_ARV ;  /* 0x00000000000079c7 */ /* 0x012fe20008000000 */
[----:B------:R-:W-:Y:S05]  /*0e40*/  BRA `(.L_x_16) ;  /* 0x0000000000047947 */ /* 0x000fea0003800000 */
.L_x_15:
[----:B-1--4-:R-:W-:Y:S01]  /*0e50*/  NOP ;  /* 0x0000000000007918 */ /* 0x012fe20000000000 */
.L_x_16:
[----:B------:R-:W1:Y:S01]  /*0e60*/  S2R R11, SR_CTAID.X ;  /* 0x00000000000b7919 */ /* 0x000e620000002500 */
[----:B------:R-:W-:-:S05]  /*0e70*/  CS2R.32 R60, SR_CgaSize ;  /* 0x00000000003c7805 */ /* 0x000fca0000008a00 */
[----:B------:R-:W-:-:S05]  /*0e80*/  IMAD R60, R60, -0xa0, RZ ;  /* 0xffffff603c3c7824 */ /* 0x000fca00078e02ff */
[----:B------:R-:W-:-:S14]  /*0e90*/  R2UR UR8, R60 ;  /* 0x000000003c0872ca */ /* 0x000fdc00000e0000 */
[----:B------:R-:W3:Y:S01]  /*0ea0*/  LDCU UR8, c[0x0][UR8+0x2b0] ;  /* 0x00005600080877ac */ /* 0x000ee20008000800 */
[----:B------:R-:W-:-:S05]  /*0eb0*/  CS2R.32 R0, SR_CgaSize ;  /* 0x0000000000007805 */ /* 0x000fca0000008a00 */
[----:B------:R-:W-:-:S06]  /*0ec0*/  IMAD R0, R0, -0xa0, RZ ;  /* 0xffffff6000007824 */ /* 0x000fcc00078e02ff */
[----:B------:R-:W4:Y:S01]  /*0ed0*/  LDC R0, c[0x0][R0+0x2a0] ;  /* 0x0000a80000007b82 */ /* 0x000f220000000800 */
[----:B------:R-:W-:Y:S01]  /*0ee0*/  PRMT R8, RZ, 0x7610, R8 ;  /* 0x00007610ff087816 */ /* 0x000fe20000000008 */
[----:B------:R-:W3:Y:S01]  /*0ef0*/  S2R R20, SR_CTAID.Y ;  /* 0x0000000000147919 */ /* 0x000ee20000002600 */
[----:B------:R-:W-:-:S05]  /*0f00*/  CS2R.32 R60, SR_CgaSize ;  /* 0x00000000003c7805 */ /* 0x000fca0000008a00 */
[----:B------:R-:W-:-:S05]  /*0f10*/  IMAD R60, R60, -0xa0, RZ ;  /* 0xffffff603c3c7824 */ /* 0x000fca00078e02ff */
[----:B--2---:R-:W-:-:S14]  /*0f20*/  R2UR UR7, R60 ;  /* 0x000000003c0772ca */ /* 0x004fdc00000e0000 */
[----:B------:R-:W2:Y:S01]  /*0f30*/  LDCU UR7, c[0x0][UR7+0x2b4] ;  /* 0x00005680070777ac */ /* 0x000ea20008000800 */
[----:B------:R-:W-:Y:S01]  /*0f40*/  UISETP.NE.AND UP2, UPT, UR10, 0x2, UPT ;  /* 0x000000020a00788c */ /* 0x000fe2000bf45270 */
[----:B------:R-:W3:Y:S01]  /*0f50*/  LDC R9, c[0x0][0xb24] ;  /* 0x0002c900ff097b82 */ /* 0x000ee20000000800 */
[----:B------:R-:W-:-:S05]  /*0f60*/  CS2R.32 R58, SR_CgaSize ;  /* 0x00000000003a7805 */ /* 0x000fca0000008a00 */
[----:B------:R-:W-:-:S06]  /*0f70*/  IMAD R58, R58, -0xa0, RZ ;  /* 0xffffff603a3a7824 */ /* 0x000fcc00078e02ff */
[----:B------:R-:W4:Y:S08]  /*0f80*/  LDC R58, c[0x0][R58+0x2a4] ;  /* 0x0000a9003a3a7b82 */ /* 0x000f300000000800 */
[----:B------:R-:W4:Y:S01]  /*0f90*/  LDC R26, c[0x0][0xb24] ;  /* 0x0002c900ff1a7b82 */ /* 0x000f220000000800 */
[----:B-1----:R-:W-:Y:S01]  /*0fa0*/  I2FP.F32.U32 R4, R11 ;  /* 0x0000000b00047245 */ /* 0x002fe20000201000 */
[----:B------:R-:W-:-:S06]  /*0fb0*/  IMAD.MOV.U32 R21, RZ, RZ, R11 ;  /* 0x000000ffff157224 */ /* 0x000fcc00078e000b */
[----:B------:R-:W1:Y:S01]  /*0fc0*/  S2UR UR36, SR_CTAID.Z ;  /* 0x00000000002479c3 */ /* 0x000e620000002700 */
[----:B---3--:R-:W-:Y:S02]  /*0fd0*/  ISETP.GE.AND P0, PT, R9, 0x1, PT ;  /* 0x000000010900780c */ /* 0x008fe40003f06270 */
[----:B------:R-:W-:Y:S01]  /*0fe0*/  I2FP.F32.U32 R2, R20 ;  /* 0x0000001400027245 */ /* 0x000fe20000201000 */
[----:B------:R-:W-:-:S04]  /*0ff0*/  FMUL R4, R4, UR8 ;  /* 0x0000000804047c20 */ /* 0x000fc80008400000 */
[----:B--2---:R-:W-:Y:S01]  /*1000*/  FMUL R2, R2, UR7 ;  /* 0x0000000702027c20 */ /* 0x004fe20008400000 */
[----:B------:R-:W2:Y:S01]  /*1010*/  F2I.U32.TRUNC.NTZ R60, R4 ;  /* 0x00000004003c7305 */ /* 0x000ea2000020f000 */
[----:B------:R-:W3:Y:S07]  /*1020*/  LDCU UR7, c[0x0][0xb30] ;  /* 0x00016600ff0777ac */ /* 0x000eee0008000800 */
[----:B------:R-:W1:Y:S01]  /*1030*/  F2I.U32.TRUNC.NTZ R3, R2 ;  /* 0x0000000200037305 */ /* 0x000e62000020f000 */
[----:B--2---:R-:W-:-:S04]  /*1040*/  IMAD.MOV R60, RZ, RZ, -R60 ;  /* 0x000000ffff3c7224 */ /* 0x004fc800078e0a3c */
[----:B----4-:R-:W-:Y:S01]  /*1050*/  IMAD R60, R0, R60, R11 ;  /* 0x0000003c003c7224 */ /* 0x010fe200078e020b */
[----:B------:R-:W-:Y:S01]  /*1060*/  PRMT R0, RZ, 0x7610, R0 ;  /* 0x00007610ff007816 */ /* 0x000fe20000000000 */
[----:B---3--:R-:W-:Y:S01]  /*1070*/  UISETP.NE.AND UP3, UPT, UR7, 0x1, UPT ;  /* 0x000000010700788c */ /* 0x008fe2000bf65270 */
[----:B-1----:R-:W-:-:S05]  /*1080*/  IADD3 R3, PT, PT, -R3, RZ, RZ ;  /* 0x000000ff03037210 */ /* 0x002fca0007ffe1ff */
[----:B------:R-:W-:Y:S01]  /*1090*/  IMAD R58, R58, R3, R20 ;  /* 0x000000033a3a7224 */ /* 0x000fe200078e0214 */
[----:B------:R-:W-:Y:S06]  /*10a0*/  BRA.U UP4, `(.L_x_17) ;  /* 0x0000000104247547 */ /* 0x000fec000b800000 */
[----:B------:R-:W-:Y:S01]  /*10b0*/  ISETP.NE.AND P1, PT, R58, RZ, PT ;  /* 0x000000ff3a00720c */ /* 0x000fe20003f25270 */
[----:B------:R-:W-:Y:S01]  /*10c0*/  IMAD.MOV.U32 R0, RZ, RZ, 0x3 ;  /* 0x00000003ff007424 */ /* 0x000fe200078e00ff */
[C---:B------:R-:W-:Y:S02]  /*10d0*/  LOP3.LUT R3, R60.reuse, 0xfffffffe, RZ, 0xc0, !PT ;  /* 0xfffffffe3c037812 */ /* 0x040fe400078ec0ff */
[----:B------:R-:W-:Y:S02]  /*10e0*/  ISETP.LT.U32.OR P1, PT, R60, 0x2, !P1 ;  /* 0x000000023c00780c */ /* 0x000fe40004f21470 */
[----:B------:R-:W-:Y:S02]  /*10f0*/  SHF.L.U32 R0, R0, R3, RZ ;  /* 0x0000000300007219 */ /* 0x000fe400000006ff */
[----:B------:R-:W-:Y:S02]  /*1100*/  SEL R5, RZ, 0x1, !P1 ;  /* 0x00000001ff057807 */ /* 0x000fe40004800000 */
[----:B------:R-:W-:-:S05]  /*1110*/  SEL R2, RZ, 0x2, !P1 ;  /* 0x00000002ff027807 */ /* 0x000fca0004800000 */
[----:B------:R-:W-:-:S05]  /*1120*/  IMAD.IADD R2, R5, 0x1, R2 ;  /* 0x0000000105027824 */ /* 0x000fca00078e0202 */
[----:B------:R-:W-:Y:S02]  /*1130*/  PRMT R8, R2, 0x7610, R8 ;  /* 0x0000761002087816 */ /* 0x000fe40000000008 */
.L_x_17:
[----:B------:R-:W-:Y:S05]  /*1140*/  @!P0 BRA `(.L_x_18) ;  /* 0x0000000000b88947 */ /* 0x000fea0003800000 */
[----:B------:R-:W1:Y:S01]  /*1150*/  LDC.64 R4, c[0x0][0xb18] ;  /* 0x0002c600ff047b82 */ /* 0x000e620000000a00 */
[----:B------:R-:W-:-:S07]  /*1160*/  ISETP.NE.AND P0, PT, R9, 0x1, PT ;  /* 0x000000010900780c */ /* 0x000fce0003f05270 */
[----:B------:R-:W2:Y:S08]  /*1170*/  LDC R14, c[0x0][0xb0c] ;  /* 0x0002c300ff0e7b82 */ /* 0x000eb00000000800 */
[----:B------:R-:W3:Y:S08]  /*1180*/  LDC R13, c[0x0][0x370] ;  /* 0x0000dc00ff0d7b82 */ /* 0x000ef00000000800 */
[----:B------:R-:W4:Y:S01]  /*1190*/  LDC R16, c[0x0][0x374] ;  /* 0x0000dd00ff107b82 */ /* 0x000f220000000800 */
[----:B-1----:R-:W-:-:S07]  /*11a0*/  ISETP.NE.AND P1, PT, R4, 0x1, PT ;  /* 0x000000010400780c */ /* 0x002fce0003f25270 */
[----:B------:R-:W3:Y:S01]  /*11b0*/  LDC.64 R6, c[0x0][0xb10] ;  /* 0x0002c400ff067b82 */ /* 0x000ee20000000a00 */
[----:B--2---:R-:W-:-:S07]  /*11c0*/  ISETP.NE.AND P2, PT, R14, 0x1, PT ;  /* 0x000000010e00780c */ /* 0x004fce0003f45270 */
[----:B------:R-:W1:Y:S08]  /*11d0*/  LDC R12, c[0x0][0xb20] ;  /* 0x0002c800ff0c7b82 */ /* 0x000e700000000800 */
[----:B------:R-:W2:Y:S01]  /*11e0*/  LDC.64 R2, c[0x0][0xb28] ;  /* 0x0002ca00ff027b82 */ /* 0x000ea20000000a00 */
[----:B----4-:R-:W-:-:S04]  /*11f0*/  IMAD.HI.U32 R15, R16, R5, RZ ;  /* 0x00000005100f7227 */ /* 0x010fc800078e00ff */
[----:B------:R-:W-:-:S04]  /*1200*/  IMAD.HI.U32 R5, R20, R5, RZ ;  /* 0x0000000514057227 */ /* 0x000fc800078e00ff */
[----:B---3--:R-:W-:-:S04]  /*1210*/  IMAD.HI.U32 R18, R13, R6, RZ ;  /* 0x000000060d127227 */ /* 0x008fc800078e00ff */
[C---:B------:R-:W-:Y:S01]  /*1220*/  IMAD.HI.U32 R22, R11.reuse, R6, RZ ;  /* 0x000000060b167227 */ /* 0x040fe200078e00ff */
[-C--:B------:R-:W-:Y:S02]  /*1230*/  @P2 SHF.R.U32.HI R13, RZ, R7.reuse, R18 ;  /* 0x00000007ff0d2219 */ /* 0x080fe40000011612 */
[-C--:B-1----:R-:W-:Y:S02]  /*1240*/  @P1 SHF.R.U32.HI R16, RZ, R12.reuse, R15 ;  /* 0x0000000cff101219 */ /* 0x082fe4000001160f */
[----:B------:R-:W-:Y:S02]  /*1250*/  SHF.R.U32.HI R5, RZ, R12, R5 ;  /* 0x0000000cff057219 */ /* 0x000fe40000011605 */
[----:B------:R-:W-:Y:S02]  /*1260*/  SHF.R.U32.HI R22, RZ, R7, R22 ;  /* 0x00000007ff167219 */ /* 0x000fe40000011616 */
[----:B------:R-:W-:Y:S01]  /*1270*/  SEL R5, R20, R5, !P1 ;  /* 0x0000000514057207 */ /* 0x000fe20004800000 */
[----:B--2---:R-:W-:Y:S01]  /*1280*/  IMAD.HI.U32 R18, R16, R2, RZ ;  /* 0x0000000210127227 */ /* 0x004fe200078e00ff */
[----:B------:R-:W-:-:S02]  /*1290*/  SEL R21, R11, R22, !P2 ;  /* 0x000000160b157207 */ /* 0x000fc40005000000 */
[----:B------:R-:W-:Y:S01]  /*12a0*/  IADD3 R7, PT, PT, -R5, RZ, RZ ;  /* 0x000000ff05077210 */ /* 0x000fe20007ffe1ff */
[----:B------:R-:W-:Y:S01]  /*12b0*/  IMAD.HI.U32 R6, R13, R2, RZ ;  /* 0x000000020d067227 */ /* 0x000fe200078e00ff */
[----:B------:R-:W-:-:S03]  /*12c0*/  @P0 SHF.R.U32.HI R16, RZ, R3, R18 ;  /* 0x00000003ff100219 */ /* 0x000fc60000011612 */
[----:B------:R-:W-:Y:S01]  /*12d0*/  IMAD R7, R4, R7, R20 ;  /* 0x0000000704077224 */ /* 0x000fe200078e0214 */
[----:B------:R-:W-:Y:S01]  /*12e0*/  @P0 SHF.R.U32.HI R13, RZ, R3, R6 ;  /* 0x00000003ff0d0219 */ /* 0x000fe20000011606 */
[----:B------:R-:W-:-:S04]  /*12f0*/  IMAD R16, R16, R9, RZ ;  /* 0x0000000910107224 */ /* 0x000fc800078e02ff */
[----:B------:R-:W-:Y:S01]  /*1300*/  IMAD R6, R13, R9, RZ ;  /* 0x000000090d067224 */ /* 0x000fe200078e02ff */
[----:B------:R-:W-:-:S04]  /*1310*/  ISETP.GE.AND P1, PT, R5, R16, PT ;  /* 0x000000100500720c */ /* 0x000fc80003f26270 */
[----:B------:R-:W-:Y:S01]  /*1320*/  ISETP.GE.OR P1, PT, R21, R6, P1 ;  /* 0x000000061500720c */ /* 0x000fe20000f26670 */
[----:B------:R-:W-:-:S05]  /*1330*/  IMAD.HI.U32 R6, R5, R2, RZ ;  /* 0x0000000205067227 */ /* 0x000fca00078e00ff */
[----:B------:R-:W-:-:S04]  /*1340*/  SHF.R.U32.HI R6, RZ, R3, R6 ;  /* 0x00000003ff067219 */ /* 0x000fc80000011606 */
[----:B------:R-:W-:-:S03]  /*1350*/  SEL R6, R5, R6, !P0 ;  /* 0x0000000605067207 */ /* 0x000fc60004000000 */
[----:B------:R-:W-:Y:S01]  /*1360*/  @!P1 IMAD.HI.U32 R12, R21, R2, RZ ;  /* 0x00000002150c9227 */ /* 0x000fe200078e00ff */
[----:B------:R-:W-:-:S04]  /*1370*/  IADD3 R2, PT, PT, -R6, RZ, RZ ;  /* 0x000000ff06027210 */ /* 0x000fc80007ffe1ff */
[----:B------:R-:W-:Y:S01]  /*1380*/  @!P1 SHF.R.U32.HI R12, RZ, R3, R12 ;  /* 0x00000003ff0c9219 */ /* 0x000fe2000001160c */
[----:B------:R-:W-:-:S03]  /*1390*/  IMAD R2, R9, R2, R5 ;  /* 0x0000000209027224 */ /* 0x000fc600078e0205 */
[----:B------:R-:W-:-:S05]  /*13a0*/  @!P1 SEL R3, R21, R12, !P0 ;  /* 0x0000000c15039207 */ /* 0x000fca0004000000 */
[--C-:B------:R-:W-:Y:S02]  /*13b0*/  @!P1 IMAD.IADD R6, R6, 0x1, -R3.reuse ;  /* 0x0000000106069824 */ /* 0x100fe400078e0a03 */
[----:B------:R-:W-:Y:S01]  /*13c0*/  @!P1 IMAD R3, R2, R13, R3 ;  /* 0x0000000d02039224 */ /* 0x000fe200078e0203 */
[----:B------:R-:W-:Y:S01]  /*13d0*/  IADD3 R2, PT, PT, -R21, RZ, RZ ;  /* 0x000000ff15027210 */ /* 0x000fe20007ffe1ff */
[----:B------:R-:W-:Y:S02]  /*13e0*/  @!P1 IMAD R5, R6, R9, R21 ;  /* 0x0000000906059224 */ /* 0x000fe400078e0215 */
[----:B------:R-:W-:Y:S02]  /*13f0*/  @!P1 IMAD.MOV.U32 R21, RZ, RZ, R3 ;  /* 0x000000ffff159224 */ /* 0x000fe400078e0003 */
[----:B------:R-:W-:Y:S02]  /*1400*/  IMAD R2, R14, R2, R11 ;  /* 0x000000020e027224 */ /* 0x000fe400078e020b */
[----:B------:R-:W-:-:S02]  /*1410*/  IMAD R20, R5, R4, R7 ;  /* 0x0000000405147224 */ /* 0x000fc400078e0207 */
[----:B------:R-:W-:Y:S02]  /*1420*/  IMAD R21, R21, R14, R2 ;  /* 0x0000000e15157224 */ /* 0x000fe400078e0202 */
.L_x_18:
[----:B------:R-:W-:Y:S05]  /*1430*/  BRA.U UP3, `(.L_x_19) ;  /* 0x0000000103407547 */ /* 0x000fea000b800000 */
[----:B------:R-:W1:Y:S08]  /*1440*/  LDC.64 R4, c[0x0][0xb10] ;  /* 0x0002c400ff047b82 */ /* 0x000e700000000a00 */
[----:B------:R-:W2:Y:S08]  /*1450*/  LDC.64 R2, c[0x0][0xb18] ;  /* 0x0002c600ff027b82 */ /* 0x000eb00000000a00 */
[----:B------:R-:W3:Y:S08]  /*1460*/  LDC R6, c[0x0][0xb20] ;  /* 0x0002c800ff067b82 */ /* 0x000ef00000000800 */
[----:B------:R-:W4:Y:S01]  /*1470*/  LDC R12, c[0x0][0xb0c] ;  /* 0x0002c300ff0c7b82 */ /* 0x000f220000000800 */
[----:B-1----:R-:W-:-:S05]  /*1480*/  IMAD.HI.U32 R4, R21, R4, RZ ;  /* 0x0000000415047227 */ /* 0x002fca00078e00ff */
[----:B------:R-:W-:Y:S01]  /*1490*/  SHF.R.U32.HI R4, RZ, R5, R4 ;  /* 0x00000005ff047219 */ /* 0x000fe20000011604 */
[----:B--2---:R-:W-:Y:S01]  /*14a0*/  IMAD.HI.U32 R3, R20, R3, RZ ;  /* 0x0000000314037227 */ /* 0x004fe200078e00ff */
[----:B------:R-:W-:-:S04]  /*14b0*/  ISETP.NE.AND P0, PT, R2, 0x1, PT ;  /* 0x000000010200780c */ /* 0x000fc80003f05270 */
[----:B---3--:R-:W-:-:S04]  /*14c0*/  SHF.R.U32.HI R3, RZ, R6, R3 ;  /* 0x00000006ff037219 */ /* 0x008fc80000011603 */
[----:B------:R-:W-:Y:S02]  /*14d0*/  SEL R3, R20, R3, !P0 ;  /* 0x0000000314037207 */ /* 0x000fe40004000000 */
[----:B----4-:R-:W-:-:S04]  /*14e0*/  ISETP.NE.AND P1, PT, R12, 0x1, PT ;  /* 0x000000010c00780c */ /* 0x010fc80003f25270 */
[----:B------:R-:W-:-:S05]  /*14f0*/  SEL R6, R21, R4, !P1 ;  /* 0x0000000415067207 */ /* 0x000fca0004800000 */
[----:B------:R-:W-:Y:S02]  /*1500*/  IMAD.IADD R4, R3, 0x1, -R6 ;  /* 0x0000000103047824 */ /* 0x000fe400078e0a06 */
[----:B------:R-:W-:Y:S02]  /*1510*/  IMAD.IADD R3, R6, 0x1, -R3 ;  /* 0x0000000106037824 */ /* 0x000fe400078e0a03 */
[----:B------:R-:W-:Y:S02]  /*1520*/  IMAD R21, R4, R12, R21 ;  /* 0x0000000c04157224 */ /* 0x000fe400078e0215 */
[----:B------:R-:W-:Y:S02]  /*1530*/  IMAD R20, R3, R2, R20 ;  /* 0x0000000203147224 */ /* 0x000fe400078e0214 */
.L_x_19:
[----:B------:R-:W-:Y:S05]  /*1540*/  BRA.U !UP1, `(.L_x_20) ;  /* 0x00000001090c7547 */ /* 0x000fea000b800000 */
[----:B------:R-:W-:Y:S01]  /*1550*/  UCGABAR_WAIT ;  /* 0x0000000000007dc7 */ /* 0x000fe20008000000 */
[----:B------:R-:W-:Y:S01]  /*1560*/  CCTL.IVALL ;  /* 0x00000000ff00798f */ /* 0x000fe20002000000 */
[----:B------:R-:W-:Y:S05]  /*1570*/  BRA `(.L_x_21) ;  /* 0x0000000000047947 */ /* 0x000fea0003800000 */
.L_x_20:
[----:B------:R-:W-:Y:S06]  /*1580*/  BAR.SYNC.DEFER_BLOCKING 0x0 ;  /* 0x0000000000007b1d */ /* 0x000fec0000010000 */
.L_x_21:
[----:B------:R-:W-:Y:S05]  /*1590*/  BRA.U UP2, `(.L_x_22) ;  /* 0x0000001102cc7547 */ /* 0x000fea000b800000 */
[----:B------:R-:W1:Y:S01]  /*15a0*/  LDCU UR4, c[0x0][0x38c] ;  /* 0x00007180ff0477ac */ /* 0x000e620008000800 */
[----:B------:R-:W2:Y:S01]  /*15b0*/  LDC R9, c[0x0][0x370] ;  /* 0x0000dc00ff097b82 */ /* 0x000ea20000000800 */
[----:B------:R-:W-:Y:S01]  /*15c0*/  IMAD.SHL.U32 R16, R11, 0x40, RZ ;  /* 0x000000400b107824 */ /* 0x000fe200078e00ff */
[----:B------:R-:W-:Y:S01]  /*15d0*/  PLOP3.LUT P1, PT, PT, PT, UP5, 0x80, 0x8 ;  /* 0x000000000008781c */ /* 0x000fe20003f2f058 */
[----:B------:R-:W-:Y:S01]  /*15e0*/  HFMA2 R12, -RZ, RZ, 0, 0 ;  /* 0x00000000ff0c7431 */ /* 0x000fe200000001ff */
[----:B------:R-:W-:Y:S01]  /*15f0*/  UISETP.NE.AND UP1, UPT, UR10, URZ, UPT ;  /* 0x000000ff0a00728c */ /* 0x000fe2000bf25270 */
[----:B------:R-:W-:Y:S01]  /*1600*/  ISETP.NE.AND P4, PT, R10, RZ, P5 ;  /* 0x000000ff0a00720c */ /* 0x000fe20002f85270 */
[----:B------:R-:W-:Y:S01]  /*1610*/  IMAD.MOV.U32 R15, RZ, RZ, 0x1 ;  /* 0x00000001ff0f7424 */ /* 0x000fe200078e00ff */
[----:B------:R-:W-:Y:S01]  /*1620*/  PLOP3.LUT P1, PT, P1, PT, PT, 0x8, 0x80 ;  /* 0x000000000080781c */ /* 0x000fe20000f2e170 */
[----:B------:R-:W3:Y:S01]  /*1630*/  LDC R0, c[0x0][0x374] ;  /* 0x0000dd00ff007b82 */ /* 0x000ee20000000800 */
[----:B------:R-:W-:Y:S01]  /*1640*/  IMAD.MOV.U32 R14, RZ, RZ, RZ ;  /* 0x000000ffff0e7224 */ /* 0x000fe200078e00ff */
[----:B------:R-:W-:Y:S01]  /*1650*/  MOV R8, 0x1 ;  /* 0x0000000100087802 */ /* 0x000fe20000000f00 */
[----:B------:R-:W-:Y:S01]  /*1660*/  IMAD.MOV.U32 R10, RZ, RZ, RZ ;  /* 0x000000ffff0a7224 */ /* 0x000fe200078e00ff */
[----:B------:R-:W-:Y:S01]  /*1670*/  LOP3.LUT R16, R16, 0x40, RZ, 0xc0, !PT ;  /* 0x0000004010107812 */ /* 0x000fe200078ec0ff */
[----:B------:R-:W4:Y:S01]  /*1680*/  LDCU.64 UR14, c[0x0][0x348] ;  /* 0x00006900ff0e77ac */ /* 0x000f220008000a00 */
[----:B-1----:R-:W-:-:S02]  /*1690*/  UIADD3 UR5, UPT, UPT, UR4, 0x3f, URZ ;  /* 0x0000003f04057890 */ /* 0x002fc4000fffe0ff */
[----:B------:R-:W-:Y:S02]  /*16a0*/  USEL UR22, UR6, 0x2, UP1 ;  /* 0x0000000206167887 */ /* 0x000fe40008800000 */
[----:B------:R-:W-:Y:S01]  /*16b0*/  USHF.R.S32.HI UR7, URZ, 0x1f, UR5 ;  /* 0x0000001fff077899 */ /* 0x000fe20008011405 */
[----:B------:R-:W-:-:S03]  /*16c0*/  UMOV UR23, URZ ;  /* 0x000000ff00177c82 */ /* 0x000fc60008000000 */
[----:B------:R-:W-:Y:S02]  /*16d0*/  ULEA.HI UR7, UR7, UR5, URZ, 0x6 ;  /* 0x0000000507077291 */ /* 0x000fe4000f8f30ff */
[----:B------:R-:W-:Y:S02]  /*16e0*/  UIADD3 UR5, UPT, UPT, UR4, -0x1, URZ ;  /* 0xffffffff04057890 */ /* 0x000fe4000fffe0ff */
[----:B------:R-:W-:Y:S02]  /*16f0*/  USHF.R.S32.HI UR7, URZ, 0x6, UR7 ;  /* 0x00000006ff077899 */ /* 0x000fe40008011407 */
[----:B------:R-:W-:Y:S02]  /*1700*/  UISETP.GE.U32.AND UP2, UPT, UR5, -0x7f, UPT ;  /* 0xffffff810500788c */ /* 0x000fe4000bf46070 */
[----:B------:R-:W-:Y:S02]  /*1710*/  UISETP.LT.U32.AND UP0, UPT, UR7, 0x5, UPT ;  /* 0x000000050700788c */ /* 0x000fe4000bf01070 */
[----:B------:R-:W-:-:S02]  /*1720*/  UIADD3 UR4, UPT, UPT, UR4, 0x7e, URZ ;  /* 0x0000007e04047890 */ /* 0x000fc4000fffe0ff */
[----:B------:R-:W-:-:S04]  /*1730*/  USEL UR5, UR7, 0x5, UP0 ;  /* 0x0000000507057887 */ /* 0x000fc80008000000 */
[----:B------:R-:W-:Y:S02]  /*1740*/  UIADD3 UR21, UPT, UPT, UR5, -0x1, URZ ;  /* 0xffffffff05157890 */ /* 0x000fe4000fffe0ff */
[----:B------:R-:W-:Y:S02]  /*1750*/  @UP2 UIADD3 UR21, UPT, UPT, UR5, URZ, URZ ;  /* 0x000000ff05152290 */ /* 0x000fe4000fffe0ff */
[----:B------:R-:W-:Y:S02]  /*1760*/  UIADD3 UR24, UPT, UPT, UR7, -UR5, URZ ;  /* 0x8000000507187290 */ /* 0x000fe4000fffe0ff */
[----:B------:R-:W-:Y:S02]  /*1770*/  UIADD3 UR13, UPT, UPT, UR21, 0x1, URZ ;  /* 0x00000001150d7890 */ /* 0x000fe4000fffe0ff */
[----:B--2-4-:R-:W-:-:S12]  /*1780*/  UIADD3 UR21, UPT, UPT, -UR21, URZ, URZ ;  /* 0x000000ff15157290 */ /* 0x014fd8000fffe1ff */
.L_x_42:
[----:B------:R-:W-:Y:S01]  /*1790*/  UISETP.NE.AND UP0, UPT, UR37, URZ, UPT ;  /* 0x000000ff2500728c */ /* 0x000fe2000bf05270 */
[----:B------:R-:W1:Y:S08]  /*17a0*/  S2UR UR37, SR_CgaCtaId ;  /* 0x00000000002579c3 */ /* 0x000e700000008800 */
[----:B------:R-:W-:Y:S05]  /*17b0*/  BRA.U UP0, `(.L_x_23) ;  /* 0x0000000100347547 */ /* 0x000fea000b800000 */
[----:B------:R-:W2:Y:S01]  /*17c0*/  S2R R2, SR_CgaCtaId ;  /* 0x0000000000027919 */ /* 0x000ea20000008800 */
[----:B------:R-:W-:-:S04]  /*17d0*/  MOV R3, 0x400 ;  /* 0x0000040000037802 */ /* 0x000fc80000000f00 */
[----:B--2---:R-:W-:Y:S02]  /*17e0*/  LEA R3, R2, R3, 0x18 ;  /* 0x0000000302037211 */ /* 0x004fe400078ec0ff */
[----:B------:R-:W-:-:S03]  /*17f0*/  SHF.L.U32 R2, R8, 0x1f, RZ ;  /* 0x0000001f08027819 */ /* 0x000fc600000006ff */
[----:B------:R-:W-:-:S04]  /*1800*/  IMAD R3, R10, 0x8, R3 ;  /* 0x000000080a037824 */ /* 0x000fc800078e0203 */
[----:B------:R-:W2:Y:S02]  /*1810*/  SYNCS.PHASECHK.TRANS64.TRYWAIT P0, [R3+URZ+0x110], R2 ;  /* 0x00011002030075a7 */ /* 0x000ea400080011ff */
[----:B--2---:R-:W-:Y:S05]  /*1820*/  @!P0 BRA `(.L_x_24) ;  /* 0x0000007000208947 */ /* 0x004fea0003800000 */
.L_x_150:
[----:B------:R-:W-:Y:S01]  /*1830*/  VIADD R10, R10, 0x1 ;  /* 0x000000010a0a7836 */ /* 0x000fe20000000000 */
[----:B------:R2:W-:Y:S04]  /*1840*/  SYNCS.ARRIVE.TRANS64.A1T0 RZ, [R3+URZ+0x100], RZ ;  /* 0x000100ff03ff79a7 */ /* 0x0005e800081000ff */
[----:B------:R-:W-:-:S04]  /*1850*/  ISETP.NE.AND P0, PT, R10, 0x2, PT ;  /* 0x000000020a00780c */ /* 0x000fc80003f05270 */
[----:B------:R-:W-:Y:S02]  /*1860*/  SEL R10, R10, RZ, P0 ;  /* 0x000000ff0a0a7207 */ /* 0x000fe40000000000 */
[----:B--2---:R-:W-:-:S04]  /*1870*/  SEL R3, RZ, 0x1, P0 ;  /* 0x00000001ff037807 */ /* 0x004fc80000000000 */
[----:B------:R-:W-:-:S07]  /*1880*/  LOP3.LUT R8, R8, R3, RZ, 0x3c, !PT ;  /* 0x0000000308087212 */ /* 0x000fce00078e3cff */
.L_x_23:
[----:B------:R-:W-:Y:S01]  /*1890*/  UMOV UR6, 0x400 ;  /* 0x0000040000067882 */ /* 0x000fe20000000000 */
[----:B------:R-:W-:Y:S01]  /*18a0*/  LEA.HI R3, R21, R21, RZ, 0x1 ;  /* 0x0000001515037211 */ /* 0x000fe200078f08ff */
[----:B-1----:R-:W-:Y:S01]  /*18b0*/  ULEA UR6, UR37, UR6, 0x18 ;  /* 0x0000000625067291 */ /* 0x002fe2000f8ec0ff */
[----:B------:R-:W-:Y:S01]  /*18c0*/  SHF.L.U32 R2, R15, 0x1f, RZ ;  /* 0x0000001f0f027819 */ /* 0x000fe200000006ff */
[----:B------:R-:W-:Y:S01]  /*18d0*/  UISETP.GE.U32.AND UP0, UPT, UR4, 0x7f, UPT ;  /* 0x0000007f0400788c */ /* 0x000fe2000bf06070 */
[C---:B------:R-:W-:Y:S01]  /*18e0*/  R2UR UR9, R16.reuse ;  /* 0x00000000100972ca */ /* 0x040fe200000e0000 */
[----:B------:R-:W-:Y:S01]  /*18f0*/  ULEA UR8, UR23, UR6, 0x3 ;  /* 0x0000000617087291 */ /* 0x000fe2000f8e18ff */
[----:B------:R-:W-:Y:S01]  /*1900*/  IMAD.SHL.U32 R3, R3, 0x40, RZ ;  /* 0x0000004003037824 */ /* 0x000fe200078e00ff */
[----:B------:R-:W-:Y:S01]  /*1910*/  R2UR UR10, R16 ;  /* 0x00000000100a72ca */ /* 0x000fe200000e0000 */
[----:B------:R-:W-:-:S03]  /*1920*/  UMOV UR25, URZ ;  /* 0x000000ff00197c82 */ /* 0x000fc60008000000 */
[----:B------:R-:W-:-:S03]  /*1930*/  R2UR UR35, R3 ;  /* 0x00000000032372ca */ /* 0x000fc600000e0000 */
[----:B------:R1:W2:Y:S01]  /*1940*/  SYNCS.PHASECHK.TRANS64.TRYWAIT P0, [UR8+0x28], R2 ;  /* 0x00002802ff0075a7 */ /* 0x0002a20008001108 */
[----:B------:R-:W-:-:S09]  /*1950*/  R2UR UR8, R20 ;  /* 0x00000000140872ca */ /* 0x000fd200000e0000 */
[----:B------:R-:W-:-:S04]  /*1960*/  ULOP3.LUT UR35, UR9, 0xffffff80, UR35, 0xf8, !UPT ;  /* 0xffffff8009237892 */ /* 0x000fc8000f8ef823 */
[----:B------:R-:W-:Y:S01]  /*1970*/  ULEA UR10, UR8, UR10, 0x7 ;  /* 0x0000000a080a7291 */ /* 0x000fe2000f8e38ff */
[----:B------:R-:W-:Y:S11]  /*1980*/  BRA.U !UP0, `(.L_x_25) ;  /* 0x0000000108bc7547 */ /* 0x000ff6000b800000 */
[----:B------:R-:W-:Y:S01]  /*1990*/  UMOV UR16, UR21 ;  /* 0x0000001500107c82 */ /* 0x000fe20008000000 */
[----:B------:R-:W-:Y:S01]  /*19a0*/  UMOV UR17, UR23 ;  /* 0x0000001700117c82 */ /* 0x000fe20008000000 */
[----:B------:R-:W-:-:S05]  /*19b0*/  UMOV UR34, URZ ;  /* 0x000000ff00227c82 */ /* 0x000fca0008000000 */
.L_x_31:
[----:B------:R-:W-:Y:S01]  /*19c0*/  ULEA UR33, UR17, UR6, 0x3 ;  /* 0x0000000611217291 */ /* 0x000fe2000f8e18ff */
[----:B------:R-:W-:Y:S01]  /*19d0*/  @P5 MOV R3, 0x8000 ;  /* 0x0000800000035802 */ /* 0x000fe20000000f00 */
[----:B-12-4-:R-:W-:Y:S10]  /*19e0*/  @P0 BRA `(.L_x_26) ;  /* 0x00000000000c0947 */ /* 0x016ff40003800000 */
[----:B------:R-:W-:-:S04]  /*19f0*/  SHF.L.U32 R5, R15, 0x1f, RZ ;  /* 0x0000001f0f057819 */ /* 0x000fc800000006ff */
[----:B------:R-:W2:Y:S02]  /*1a00*/  SYNCS.PHASECHK.TRANS64.TRYWAIT P0, [UR33+0x28], R5 ;  /* 0x00002805ff0075a7 */ /* 0x000ea40008001121 */
[----:B--2---:R-:W-:Y:S05]  /*1a10*/  @!P0 BRA `(.L_x_27) ;  /* 0x0000006c00b88947 */ /* 0x004fea0003800000 */
.L_x_26:
[----:B------:R2:W-:Y:S01]  /*1a20*/  @P5 SYNCS.ARRIVE.TRANS64 RZ, [UR33], R3 ;  /* 0x00000003ffff59a7 */ /* 0x0005e20008000021 */
[----:B------:R-:W-:Y:S02]  /*1a30*/  ULOP3.LUT UR8, UR22, 0x2, URZ, 0xfc, !UPT ;  /* 0x0000000216087892 */ /* 0x000fe4000f8efcff */
[----:B------:R-:W-:Y:S02]  /*1a40*/  UIADD3 UR16, UPT, UPT, UR16, 0x1, URZ ;  /* 0x0000000110107890 */ /* 0x000fe4000fffe0ff */
[----:B------:R-:W-:Y:S02]  /*1a50*/  UISETP.NE.AND UP0, UPT, UR8, 0x2, UPT ;  /* 0x000000020800788c */ /* 0x000fe4000bf05270 */
[----:B------:R-:W-:-:S07]  /*1a60*/  UISETP.NE.AND UP2, UPT, UR16, 0x1, UPT ;  /* 0x000000011000788c */ /* 0x000fce000bf45270 */
[----:B------:R-:W-:Y:S05]  /*1a70*/  BRA.U UP0, `(.L_x_28) ;  /* 0x0000000100047547 */ /* 0x000fea000b800000 */
[----:B------:R-:W-:Y:S05]  /*1a80*/  BPT.TRAP 0x1 ;  /* 0x000000040000795c */ /* 0x000fea0000300000 */
.L_x_28:
[----:B------:R-:W-:Y:S04]  /*1a90*/  BSSY.RECONVERGENT B0, `(.L_x_29) ;  /* 0x0000003000007945 */ /* 0x000fe80003800200 */
[----:B------:R-:W-:Y:S05]  /*1aa0*/  @!P4 BRA `(.L_x_30) ;  /* 0x000000000004c947 */ /* 0x000fea0003800000 */
[----:B------:R-:W-:Y:S05]  /*1ab0*/  BPT.TRAP 0x1 ;  /* 0x000000040000795c */ /* 0x000fea0000300000 */
.L_x_30:
[----:B------:R-:W-:Y:S05]  /*1ac0*/  BSYNC.RECONVERGENT B0 ;  /* 0x0000000000007941 */ /* 0x000fea0003800200 */
.L_x_29:
[----:B------:R-:W-:Y:S02]  /*1ad0*/  UIADD3 UR23, UPT, UPT, UR17, 0x1, URZ ;  /* 0x0000000111177890 */ /* 0x000fe4000fffe0ff */
[----:B------:R-:W-:Y:S02]  /*1ae0*/  UIADD3 UR28, UP1, UPT, UR14, 0x80, URZ ;  /* 0x000000800e1c7890 */ /* 0x000fe4000ff3e0ff */
[----:B------:R-:W-:Y:S02]  /*1af0*/  UISETP.NE.AND UP0, UPT, UR23, 0x5, UPT ;  /* 0x000000051700788c */ /* 0x000fe4000bf05270 */
[----:B------:R-:W-:Y:S02]  /*1b00*/  ULOP3.LUT UR33, UR33, 0xfefffff8, URZ, 0xc0, !UPT ;  /* 0xfefffff821217892 */ /* 0x000fe4000f8ec0ff */
[----:B------:R-:W-:Y:S02]  /*1b10*/  USEL UR9, URZ, 0x1, UP0 ;  /* 0x00000001ff097887 */ /* 0x000fe40008000000 */
[----:B------:R-:W-:-:S02]  /*1b20*/  USEL UR23, UR23, URZ, UP0 ;  /* 0x000000ff17177287 */ /* 0x000fc40008000000 */
[----:B------:R-:W-:Y:S02]  /*1b30*/  UIADD3 UR26, UP0, UPT, UR14, 0x180, URZ ;  /* 0x000001800e1a7890 */ /* 0x000fe4000ff1e0ff */
[----:B------:R-:W-:Y:S01]  /*1b40*/  ULEA UR8, UR23, UR6, 0x3 ;  /* 0x0000000617087291 */ /* 0x000fe2000f8e18ff */
[----:B------:R-:W-:Y:S01]  /*1b50*/  LOP3.LUT R15, R15, UR9, RZ, 0x3c, !PT ;  /* 0x000000090f0f7c12 */ /* 0x000fe2000f8e3cff */
[----:B------:R-:W-:Y:S02]  /*1b60*/  UIADD3.X UR29, UPT, UPT, URZ, UR15, URZ, UP1, !UPT ;  /* 0x0000000fff1d7290 */ /* 0x000fe40008ffe4ff */
[----:B------:R-:W-:Y:S01]  /*1b70*/  UIADD3.X UR27, UPT, UPT, URZ, UR15, URZ, UP0, !UPT ;  /* 0x0000000fff1b7290 */ /* 0x000fe200087fe4ff */
[----:B-1----:R-:W-:Y:S01]  /*1b80*/  SHF.L.U32 R2, R15, 0x1f, RZ ;  /* 0x0000001f0f027819 */ /* 0x002fe200000006ff */
[----:B------:R-:W-:Y:S01]  /*1b90*/  UMOV UR18, 0x0 ;  /* 0x0000000000127882 */ /* 0x000fe20000000000 */
[----:B------:R-:W-:Y:S01]  /*1ba0*/  UMOV UR19, 0x10000000 ;  /* 0x1000000000137882 */ /* 0x000fe20000000000 */
[----:B------:R-:W-:Y:S01]  /*1bb0*/  UMOV UR11, UR34 ;  /* 0x00000022000b7c82 */ /* 0x000fe20008000000 */
[----:B------:R4:W1:Y:S01]  /*1bc0*/  SYNCS.PHASECHK.TRANS64.TRYWAIT P0, [UR8+0x28], R2 ;  /* 0x00002802ff0075a7 */ /* 0x0008620008001108 */
[----:B------:R-:W-:Y:S01]  /*1bd0*/  ULEA UR8, UR17, UR6, 0xd ;  /* 0x0000000611087291 */ /* 0x000fe2000f8e68ff */
[----:B------:R-:W-:Y:S01]  /*1be0*/  UMOV UR12, UR36 ;  /* 0x00000024000c7c82 */ /* 0x000fe20008000000 */
[----:B------:R-:W-:-:S02]  /*1bf0*/  UMOV UR9, UR33 ;  /* 0x0000002100097c82 */ /* 0x000fc40008000000 */
[----:B------:R-:W-:Y:S02]  /*1c00*/  UIADD3 UR32, UPT, UPT, UR8, 0x4300, URZ ;  /* 0x0000430008207890 */ /* 0x000fe4000fffe0ff */
[----:B------:R-:W-:Y:S01]  /*1c10*/  UIADD3 UR8, UPT, UPT, UR8, 0xe300, URZ ;  /* 0x0000e30008087890 */ /* 0x000fe2000fffe0ff */
[----:B------:R-:W-:Y:S01]  /*1c20*/  UMOV UR25, UR13 ;  /* 0x0000000d00197c82 */ /* 0x000fe20008000000 */
[----:B------:R-:W-:-:S05]  /*1c30*/  UMOV UR17, UR23 ;  /* 0x0000001700117c82 */ /* 0x000fca0008000000 */
[----:B------:R2:W-:Y:S02]  /*1c40*/  UTMALDG.3D.2CTA [UR32], [UR28], desc[UR18] ;  /* 0x000012201c0075b4 */ /* 0x0005e40008211000 */
[----:B------:R4:W-:Y:S01]  /*1c50*/  UTMALDG.3D.2CTA [UR8], [UR26], desc[UR18] ;  /* 0x000012081a0075b4 */ /* 0x0009e20008211000 */
[----:B--2---:R-:W-:Y:S01]  /*1c60*/  UIADD3 UR34, UPT, UPT, UR34, 0x40, URZ ;  /* 0x0000004022227890 */ /* 0x004fe2000fffe0ff */
[----:B------:R-:W-:Y:S11]  /*1c70*/  BRA.U UP2, `(.L_x_31) ;  /* 0xfffffffd02507547 */ /* 0x000ff6000b83ffff */
.L_x_25:
[----:B----4-:R-:W-:Y:S01]  /*1c80*/  ULEA UR8, UR23, UR6, 0x3 ;  /* 0x0000000617087291 */ /* 0x010fe2000f8e18ff */
[----:B-1----:R-:W-:Y:S01]  /*1c90*/  SHF.L.U32 R2, R15, 0x1f, RZ ;  /* 0x0000001f0f027819 */ /* 0x002fe200000006ff */
[----:B------:R-:W-:Y:S01]  /*1ca0*/  @!P1 SYNCS.ARRIVE.TRANS64.A1T0 RZ, [UR6+0x98], RZ ;  /* 0x000098ffffff99a7 */ /* 0x000fe20008100006 */
[----:B------:R-:W-:-:S06]  /*1cb0*/  UISETP.GT.AND UP0, UPT, UR7, UR5, UPT ;  /* 0x000000050700728c */ /* 0x000fcc000bf04270 */
[----:B--2---:R1:W2:Y:S03]  /*1cc0*/  SYNCS.PHASECHK.TRANS64.TRYWAIT P0, [UR8+0x28], R2 ;  /* 0x00002802ff0075a7 */ /* 0x0042a60008001108 */
[----:B------:R-:W-:Y:S05]  /*1cd0*/  BRA.U !UP0, `(.L_x_32) ;  /* 0x0000000108bc7547 */ /* 0x000fea000b800000 */
[----:B------:R-:W-:Y:S01]  /*1ce0*/  UIADD3 UR26, UPT, UPT, UR24, UR25, URZ ;  /* 0x00000019181a7290 */ /* 0x000fe2000fffe0ff */
[----:B------:R-:W-:-:S11]  /*1cf0*/  UMOV UR27, UR23 ;  /* 0x00000017001b7c82 */ /* 0x000fd60008000000 */
.L_x_38:
[----:B------:R-:W-:Y:S01]  /*1d00*/  ULEA UR17, UR27, UR6, 0x3 ;  /* 0x000000061b117291 */ /* 0x000fe2000f8e18ff */
[----:B--2---:R-:W-:Y:S01]  /*1d10*/  @P5 MOV R3, 0x8000 ;  /* 0x0000800000035802 */ /* 0x004fe20000000f00 */
[----:B-12---:R-:W-:Y:S10]  /*1d20*/  @P0 BRA `(.L_x_33) ;  /* 0x00000000000c0947 */ /* 0x006ff40003800000 */
[----:B------:R-:W-:-:S04]  /*1d30*/  SHF.L.U32 R5, R15, 0x1f, RZ ;  /* 0x0000001f0f057819 */ /* 0x000fc800000006ff */
[----:B------:R-:W2:Y:S02]  /*1d40*/  SYNCS.PHASECHK.TRANS64.TRYWAIT P0, [UR17+0x28], R5 ;  /* 0x00002805ff0075a7 */ /* 0x000ea40008001111 */
[----:B--2---:R-:W-:Y:S05]  /*1d50*/  @!P0 BRA `(.L_x_34) ;  /* 0x0000006c00008947 */ /* 0x004fea0003800000 */
.L_x_33:
[----:B------:R2:W-:Y:S01]  /*1d60*/  @P5 SYNCS.ARRIVE.TRANS64 RZ, [UR17], R3 ;  /* 0x00000003ffff59a7 */ /* 0x0005e20008000011 */
[----:B------:R-:W-:-:S04]  /*1d70*/  ULOP3.LUT UR8, UR22, 0x2, URZ, 0xfc, !UPT ;  /* 0x0000000216087892 */ /* 0x000fc8000f8efcff */
[----:B------:R-:W-:-:S09]  /*1d80*/  UISETP.NE.AND UP0, UPT, UR8, 0x2, UPT ;  /* 0x000000020800788c */ /* 0x000fd2000bf05270 */
[----:B------:R-:W-:Y:S05]  /*1d90*/  BRA.U UP0, `(.L_x_35) ;  /* 0x0000000100047547 */ /* 0x000fea000b800000 */
[----:B------:R-:W-:Y:S05]  /*1da0*/  BPT.TRAP 0x1 ;  /* 0x000000040000795c */ /* 0x000fea0000300000 */
.L_x_35:
[----:B------:R-:W-:Y:S04]  /*1db0*/  BSSY.RECONVERGENT B0, `(.L_x_36) ;  /* 0x0000003000007945 */ /* 0x000fe80003800200 */
[----:B------:R-:W-:Y:S05]  /*1dc0*/  @!P4 BRA `(.L_x_37) ;  /* 0x000000000004c947 */ /* 0x000fea0003800000 */
[----:B------:R-:W-:Y:S05]  /*1dd0*/  BPT.TRAP 0x1 ;  /* 0x000000040000795c */ /* 0x000fea0000300000 */
.L_x_37:
[----:B------:R-:W-:Y:S05]  /*1de0*/  BSYNC.RECONVERGENT B0 ;  /* 0x0000000000007941 */ /* 0x000fea0003800200 */
.L_x_36:
[----:B------:R-:W-:Y:S02]  /*1df0*/  UIADD3 UR23, UPT, UPT, UR27, 0x1, URZ ;  /* 0x000000011b177890 */ /* 0x000fe4000fffe0ff */
[----:B------:R-:W-:Y:S02]  /*1e00*/  UIADD3 UR32, UP1, UPT, UR14, 0x80, URZ ;  /* 0x000000800e207890 */ /* 0x000fe4000ff3e0ff */
[----:B------:R-:W-:Y:S02]  /*1e10*/  UISETP.NE.AND UP0, UPT, UR23, 0x5, UPT ;  /* 0x000000051700788c */ /* 0x000fe4000bf05270 */
[----:B------:R-:W-:Y:S02]  /*1e20*/  USHF.L.U32 UR18, UR25, 0x6, URZ ;  /* 0x0000000619127899 */ /* 0x000fe400080006ff */
[----:B------:R-:W-:Y:S02]  /*1e30*/  USEL UR9, URZ, 0x1, UP0 ;  /* 0x00000001ff097887 */ /* 0x000fe40008000000 */
[----:B------:R-:W-:-:S02]  /*1e40*/  USEL UR23, UR23, URZ, UP0 ;  /* 0x000000ff17177287 */ /* 0x000fc40008000000 */
[----:B------:R-:W-:Y:S02]  /*1e50*/  UIADD3 UR30, UP0, UPT, UR14, 0x180, URZ ;  /* 0x000001800e1e7890 */ /* 0x000fe4000ff1e0ff */
[----:B------:R-:W-:Y:S01]  /*1e60*/  ULEA UR8, UR23, UR6, 0x3 ;  /* 0x0000000617087291 */ /* 0x000fe2000f8e18ff */
[----:B------:R-:W-:Y:S01]  /*1e70*/  LOP3.LUT R15, R15, UR9, RZ, 0x3c, !PT ;  /* 0x000000090f0f7c12 */ /* 0x000fe2000f8e3cff */
[----:B------:R-:W-:Y:S02]  /*1e80*/  ULOP3.LUT UR17, UR17, 0xfefffff8, URZ, 0xc0, !UPT ;  /* 0xfefffff811117892 */ /* 0x000fe4000f8ec0ff */
[----:B------:R-:W-:Y:S01]  /*1e90*/  UIADD3.X UR33, UPT, UPT, URZ, UR15, URZ, UP1, !UPT ;  /* 0x0000000fff217290 */ /* 0x000fe20008ffe4ff */
[----:B-1----:R-:W-:Y:S01]  /*1ea0*/  SHF.L.U32 R2, R15, 0x1f, RZ ;  /* 0x0000001f0f027819 */ /* 0x002fe200000006ff */
[----:B------:R-:W-:Y:S01]  /*1eb0*/  UIADD3.X UR31, UPT, UPT, URZ, UR15, URZ, UP0, !UPT ;  /* 0x0000000fff1f7290 */ /* 0x000fe200087fe4ff */
[----:B------:R-:W-:Y:S02]  /*1ec0*/  UMOV UR28, 0x0 ;  /* 0x00000000001c7882 */ /* 0x000fe40000000000 */
[----:B------:R4:W1:Y:S01]  /*1ed0*/  SYNCS.PHASECHK.TRANS64.TRYWAIT P0, [UR8+0x28], R2 ;  /* 0x00002802ff0075a7 */ /* 0x0008620008001108 */
[----:B------:R-:W-:Y:S01]  /*1ee0*/  ULEA UR8, UR27, UR6, 0xd ;  /* 0x000000061b087291 */ /* 0x000fe2000f8e68ff */
[----:B------:R-:W-:Y:S01]  /*1ef0*/  UMOV UR29, 0x10000000 ;  /* 0x10000000001d7882 */ /* 0x000fe20000000000 */
[----:B------:R-:W-:-:S02]  /*1f00*/  UMOV UR19, UR35 ;  /* 0x0000002300137c82 */ /* 0x000fc40008000000 */
[----:B------:R-:W-:Y:S02]  /*1f10*/  UIADD3 UR16, UPT, UPT, UR8, 0x4300, URZ ;  /* 0x0000430008107890 */ /* 0x000fe4000fffe0ff */
[----:B------:R-:W-:Y:S01]  /*1f20*/  UIADD3 UR8, UPT, UPT, UR8, 0xe300, URZ ;  /* 0x0000e30008087890 */ /* 0x000fe2000fffe0ff */
[----:B------:R-:W-:Y:S01]  /*1f30*/  UMOV UR20, UR36 ;  /* 0x0000002400147c82 */ /* 0x000fe20008000000 */
[----:B------:R-:W-:Y:S01]  /*1f40*/  UMOV UR12, UR36 ;  /* 0x00000024000c7c82 */ /* 0x000fe20008000000 */
[----:B------:R-:W-:Y:S01]  /*1f50*/  UMOV UR9, UR17 ;  /* 0x0000001100097c82 */ /* 0x000fe20008000000 */
[----:B------:R-:W-:Y:S01]  /*1f60*/  UMOV UR11, UR18 ;  /* 0x00000012000b7c82 */ /* 0x000fe20008000000 */
[----:B------:R-:W-:Y:S02]  /*1f70*/  UIADD3 UR25, UPT, UPT, UR25, 0x1, URZ ;  /* 0x0000000119197890 */ /* 0x000fe4000fffe0ff */
[----:B------:R4:W-:Y:S01]  /*1f80*/  UTMALDG.3D.2CTA [UR16], [UR32], desc[UR28] ;  /* 0x00001c10200075b4 */ /* 0x0009e20008211000 */
[----:B------:R-:W-:Y:S01]  /*1f90*/  UMOV UR27, UR23 ;  /* 0x00000017001b7c82 */ /* 0x000fe20008000000 */
[----:B------:R-:W-:Y:S01]  /*1fa0*/  UISETP.NE.AND UP0, UPT, UR25, UR26, UPT ;  /* 0x0000001a1900728c */ /* 0x000fe2000bf05270 */
[----:B------:R4:W-:Y:S08]  /*1fb0*/  UTMALDG.3D.2CTA [UR8], [UR30], desc[UR28] ;  /* 0x00001c081e0075b4 */ /* 0x0009f00008211000 */
[----:B----4-:R-:W-:Y:S05]  /*1fc0*/  BRA.U UP0, `(.L_x_38) ;  /* 0xfffffffd004c7547 */ /* 0x010fea000b83ffff */
.L_x_32:
[----:B-1----:R-:W-:Y:S01]  /*1fd0*/  LEA R2, R14, UR6, 0x3 ;  /* 0x000000060e027c11 */ /* 0x002fe2000f8e18ff */
[----:B------:R-:W-:Y:S01]  /*1fe0*/  NOP ;  /* 0x0000000000007918 */ /* 0x000fe20000000000 */
[----:B--2---:R-:W-:Y:S02]  /*1ff0*/  SHF.L.U32 R3, R12, 0x1f, RZ ;  /* 0x0000001f0c037819 */ /* 0x004fe400000006ff */
[----:B------:R-:W-:Y:S02]  /*2000*/  LEA R4, R14, UR6, 0x4 ;  /* 0x000000060e047c11 */ /* 0x000fe4000f8e20ff */
[----:B------:R-:W1:Y:S02]  /*2010*/  SYNCS.PHASECHK.TRANS64.TRYWAIT P0, [R2+URZ+0xa0], R3 ;  /* 0x0000a003020075a7 */ /* 0x000e6400080011ff */
[----:B-1----:R-:W-:Y:S05]  /*2020*/  @!P0 BRA `(.L_x_39) ;  /* 0x0000006800648947 */ /* 0x002fea0003800000 */
.L_x_153:
[----:B------:R-:W2:Y:S01]  /*2030*/  LDS.128 R4, [R4+0x130] ;  /* 0x0001300004047984 */ /* 0x000ea20000000c00 */
[----:B------:R-:W-:Y:S01]  /*2040*/  ISETP.GE.AND P0, PT, R26, 0x1, PT ;  /* 0x000000011a00780c */ /* 0x000fe20003f06270 */
[----:B-1----:R-:W-:Y:S01]  /*2050*/  VIADD R2, R2, 0xb0 ;  /* 0x000000b002027836 */ /* 0x002fe20000000000 */
[----:B------:R-:W-:Y:S01]  /*2060*/  @!PT LDS RZ, [RZ] ;  /* 0x00000000fffff984 */ /* 0x000fe20000000800 */
[----:B------:R-:W-:Y:S01]  /*2070*/  @!PT LDS RZ, [RZ] ;  /* 0x00000000fffff984 */ /* 0x000fe20000000800 */
[----:B------:R-:W-:Y:S01]  /*2080*/  @!PT LDS RZ, [RZ] ;  /* 0x00000000fffff984 */ /* 0x000fe20000000800 */
[----:B------:R-:W-:Y:S01]  /*2090*/  @!PT LDS RZ, [RZ] ;  /* 0x00000000fffff984 */ /* 0x000fe20000000800 */
[----:B------:R1:W-:Y:S06]  /*20a0*/  MEMBAR.ALL.CTA ;  /* 0x0000000000007992 */ /* 0x0003ec0000008000 */
[----:B-1----:R-:W1:Y:S01]  /*20b0*/  FENCE.VIEW.ASYNC.S ;  /* 0x00000000000073c6 */ /* 0x002e620000000000 */
[----:B------:R-:W-:-:S04]  /*20c0*/  PRMT R2, RZ, 0x654, R2 ;  /* 0x00000654ff027816 */ /* 0x000fc80000000002 */
[----:B-1----:R1:W-:Y:S01]  /*20d0*/  SYNCS.ARRIVE.TRANS64.RED.A1T0 RZ, [R2+URZ], RZ ;  /* 0x000000ff02ff79a7 */ /* 0x0023e200081004ff */
[----:B--2---:R-:W-:-:S13]  /*20e0*/  LOP3.LUT P2, RZ, R6, 0x1, RZ, 0xc0, !PT ;  /* 0x0000000106ff7812 */ /* 0x004fda000784c0ff */
[----:B------:R-:W-:Y:S01]  /*20f0*/  @P2 SHF.R.U32.HI R3, RZ, 0x10, R5 ;  /* 0x00000010ff032819 */ /* 0x000fe20000011605 */
[----:B------:R-:W-:Y:S01]  /*2100*/  VOTEU.ANY UP0, P2 ;  /* 0x0000000000ff7886 */ /* 0x000fe20001000100 */
[----:B------:R-:W-:Y:S02]  /*2110*/  @P2 MOV R13, R4 ;  /* 0x00000004000d2202 */ /* 0x000fe40000000f00 */
[----:B------:R-:W-:Y:S02]  /*2120*/  @P2 R2UR.BROADCAST UR8, R3 ;  /* 0x00000000030822ca */ /* 0x000fe400008e0000 */
[----:B------:R-:W-:-:S11]  /*2130*/  @P2 LOP3.LUT R11, R5, 0xffff, RZ, 0xc0, !PT ;  /* 0x0000ffff050b2812 */ /* 0x000fd600078ec0ff */
[----:B------:R-:W-:Y:S01]  /*2140*/  @UP0 UMOV UR36, UR8 ;  /* 0x0000000800240c82 */ /* 0x000fe20008000000 */
[----:B-1----:R-:W-:Y:S05]  /*2150*/  @!P0 BRA `(.L_x_40) ;  /* 0x0000000000b88947 */ /* 0x002fea0003800000 */
[----:B------:R-:W3:Y:S01]  /*2160*/  LDC.64 R4, c[0x0][0xb18] ;  /* 0x0002c600ff047b82 */ /* 0x000ee20000000a00 */
[----:B------:R-:W-:-:S07]  /*2170*/  ISETP.NE.AND P3, PT, R26, 0x1, PT ;  /* 0x000000011a00780c */ /* 0x000fce0003f65270 */
[----:B------:R-:W1:Y:S08]  /*2180*/  LDC.64 R6, c[0x0][0xb10] ;  /* 0x0002c400ff067b82 */ /* 0x000e700000000a00 */
[----:B------:R-:W2:Y:S08]  /*2190*/  LDC R17, c[0x0][0xb20] ;  /* 0x0002c800ff117b82 */ /* 0x000eb00000000800 */
[----:B------:R-:W4:Y:S01]  /*21a0*/  LDC R18, c[0x0][0xb0c] ;  /* 0x0002c300ff127b82 */ /* 0x000f220000000800 */
[----:B---3--:R-:W-:Y:S01]  /*21b0*/  IMAD.HI.U32 R22, R0, R5, RZ ;  /* 0x0000000500167227 */ /* 0x008fe200078e00ff */
[----:B------:R-:W-:-:S06]  /*21c0*/  ISETP.NE.AND P0, PT, R4, 0x1, PT ;  /* 0x000000010400780c */ /* 0x000fcc0003f05270 */
[----:B------:R-:W3:Y:S01]  /*21d0*/  LDC.64 R2, c[0x0][0xb28] ;  /* 0x0002ca00ff027b82 */ /* 0x000ee20000000a00 */
[----:B-1----:R-:W-:-:S04]  /*21e0*/  IMAD.HI.U32 R20, R9, R6, RZ ;  /* 0x0000000609147227 */ /* 0x002fc800078e00ff */
[----:B------:R-:W-:Y:S01]  /*21f0*/  IMAD.HI.U32 R24, R13, R6, RZ ;  /* 0x000000060d187227 */ /* 0x000fe200078e00ff */
[----:B------:R-:W-:Y:S02]  /*2200*/  SHF.R.U32.HI R20, RZ, R7, R20 ;  /* 0x00000007ff147219 */ /* 0x000fe40000011614 */
[----:B--2---:R-:W-:Y:S01]  /*2210*/  SHF.R.U32.HI R19, RZ, R17, R22 ;  /* 0x00000011ff137219 */ /* 0x004fe20000011616 */
[----:B------:R-:W-:Y:S01]  /*2220*/  IMAD.HI.U32 R22, R11, R5, RZ ;  /* 0x000000050b167227 */ /* 0x000fe200078e00ff */
[----:B------:R-:W-:Y:S02]  /*2230*/  SHF.R.U32.HI R24, RZ, R7, R24 ;  /* 0x00000007ff187219 */ /* 0x000fe40000011618 */
[----:B------:R-:W-:Y:S02]  /*2240*/  SEL R19, R0, R19, !P0 ;  /* 0x0000001300137207 */ /* 0x000fe40004000000 */
[----:B------:R-:W-:Y:S02]  /*2250*/  SHF.R.U32.HI R22, RZ, R17, R22 ;  /* 0x00000011ff167219 */ /* 0x000fe40000011616 */
[----:B----4-:R-:W-:-:S02]  /*2260*/  ISETP.NE.AND P1, PT, R18, 0x1, PT ;  /* 0x000000011200780c */ /* 0x010fc40003f25270 */
[----:B------:R-:W-:Y:S02]  /*2270*/  SEL R5, R11, R22, !P0 ;  /* 0x000000160b057207 */ /* 0x000fe40004000000 */
[----:B------:R-:W-:Y:S02]  /*2280*/  SEL R21, R9, R20, !P1 ;  /* 0x0000001409157207 */ /* 0x000fe40004800000 */
[----:B------:R-:W-:Y:S01]  /*2290*/  SEL R7, R13, R24, !P1 ;  /* 0x000000180d077207 */ /* 0x000fe20004800000 */
[----:B---3--:R-:W-:Y:S01]  /*22a0*/  IMAD.HI.U32 R20, R19, R2, RZ ;  /* 0x0000000213147227 */ /* 0x008fe200078e00ff */
[----:B------:R-:W-:-:S03]  /*22b0*/  IADD3 R17, PT, PT, -R5, RZ, RZ ;  /* 0x000000ff05117210 */ /* 0x000fc60007ffe1ff */
        /* <DEDUP_REMOVED lines=11> */
[----:B------:R-:W-:-:S04]  /*2370*/  @!P0 IMAD.HI.U32 R20, R7, R2, RZ ;  /* 0x0000000207148227 */ /* 0x000fc800078e00ff */
[----:B------:R-:W-:Y:S01]  /*2380*/  IMAD.MOV R2, RZ, RZ, -R6 ;  /* 0x000000ffff027224 */ /* 0x000fe200078e0a06 */
[----:B------:R-:W-:-:S03]  /*2390*/  @!P0 SHF.R.U32.HI R20, RZ, R3, R20 ;  /* 0x00000003ff148219 */ /* 0x000fc60000011614 */
[----:B------:R-:W-:Y:S01]  /*23a0*/  IMAD R2, R26, R2, R5 ;  /* 0x000000021a027224 */ /* 0x000fe200078e0205 */
        /* <DEDUP_REMOVED lines=9> */
.L_x_40:
[----:B------:R-:W1:Y:S02]  /*2440*/  LDCU UR8, c[0x0][0xb30] ;  /* 0x00016600ff0877ac */ /* 0x000e640008000800 */
[----:B-1----:R-:W-:-:S09]  /*2450*/  UISETP.NE.AND UP0, UPT, UR8, 0x1, UPT ;  /* 0x000000010800788c */ /* 0x002fd2000bf05270 */
[----:B------:R-:W-:Y:S05]  /*2460*/  BRA.U UP0, `(.L_x_41) ;  /* 0x0000000100407547 */ /* 0x000fea000b800000 */
[----:B------:R-:W1:Y:S08]  /*2470*/  LDC.64 R4, c[0x0][0xb10] ;  /* 0x0002c400ff047b82 */ /* 0x000e700000000a00 */
[----:B------:R-:W2:Y:S08]  /*2480*/  LDC.64 R2, c[0x0][0xb18] ;  /* 0x0002c600ff027b82 */ /* 0x000eb00000000a00 */
[----:B------:R-:W4:Y:S08]  /*2490*/  LDC R6, c[0x0][0xb20] ;  /* 0x0002c800ff067b82 */ /* 0x000f300000000800 */
[----:B------:R-:W3:Y:S01]  /*24a0*/  LDC R18, c[0x0][0xb0c] ;  /* 0x0002c300ff127b82 */ /* 0x000ee20000000800 */
[----:B-1----:R-:W-:-:S05]  /*24b0*/  IMAD.HI.U32 R4, R13, R4, RZ ;  /* 0x000000040d047227 */ /* 0x002fca00078e00ff */
[----:B------:R-:W-:Y:S01]  /*24c0*/  SHF.R.U32.HI R4, RZ, R5, R4 ;  /* 0x00000005ff047219 */ /* 0x000fe20000011604 */
[----:B--2---:R-:W-:Y:S01]  /*24d0*/  IMAD.HI.U32 R3, R11, R3, RZ ;  /* 0x000000030b037227 */ /* 0x004fe200078e00ff */
[----:B------:R-:W-:-:S04]  /*24e0*/  ISETP.NE.AND P0, PT, R2, 0x1, PT ;  /* 0x000000010200780c */ /* 0x000fc80003f05270 */
[----:B----4-:R-:W-:-:S04]  /*24f0*/  SHF.R.U32.HI R6, RZ, R6, R3 ;  /* 0x00000006ff067219 */ /* 0x010fc80000011603 */
[----:B------:R-:W-:Y:S02]  /*2500*/  SEL R3, R11, R6, !P0 ;  /* 0x000000060b037207 */ /* 0x000fe40004000000 */
[----:B---3--:R-:W-:-:S04]  /*2510*/  ISETP.NE.AND P1, PT, R18, 0x1, PT ;  /* 0x000000011200780c */ /* 0x008fc80003f25270 */
[----:B------:R-:W-:-:S05]  /*2520*/  SEL R4, R13, R4, !P1 ;  /* 0x000000040d047207 */ /* 0x000fca0004800000 */
[----:B------:R-:W-:Y:S02]  /*2530*/  IMAD.IADD R5, R3, 0x1, -R4 ;  /* 0x0000000103057824 */ /* 0x000fe400078e0a04 */
[----:B------:R-:W-:Y:S02]  /*2540*/  IMAD.IADD R3, R4, 0x1, -R3 ;  /* 0x0000000104037824 */ /* 0x000fe400078e0a03 */
[----:B------:R-:W-:Y:S02]  /*2550*/  IMAD R13, R5, R18, R13 ;  /* 0x00000012050d7224 */ /* 0x000fe400078e020d */
[----:B------:R-:W-:-:S07]  /*2560*/  IMAD R11, R3, R2, R11 ;  /* 0x00000002030b7224 */ /* 0x000fce00078e020b */
.L_x_41:
[----:B------:R-:W-:Y:S01]  /*2570*/  VIADD R14, R14, 0x1 ;  /* 0x000000010e0e7836 */ /* 0x000fe20000000000 */
[----:B------:R-:W-:Y:S01]  /*2580*/  PLOP3.LUT P1, PT, PT, PT, PT, 0x80, 0x8 ;  /* 0x000000000008781c */ /* 0x000fe20003f2f070 */
[----:B------:R-:W-:Y:S02]  /*2590*/  IMAD.IADD R21, R13, 0x1, R60 ;  /* 0x000000010d157824 */ /* 0x000fe400078e023c */
[----:B------:R-:W-:Y:S01]  /*25a0*/  IMAD.IADD R20, R11, 0x1, R58 ;  /* 0x000000010b147824 */ /* 0x000fe200078e023a */
[----:B------:R-:W-:-:S04]  /*25b0*/  ISETP.NE.AND P0, PT, R14, 0x2, PT ;  /* 0x000000020e00780c */ /* 0x000fc80003f05270 */
[----:B------:R-:W-:Y:S02]  /*25c0*/  SEL R3, RZ, 0x1, P0 ;  /* 0x00000001ff037807 */ /* 0x000fe40000000000 */
[----:B------:R-:W-:Y:S02]  /*25d0*/  SEL R14, R14, RZ, P0 ;  /* 0x000000ff0e0e7207 */ /* 0x000fe40000000000 */
[----:B------:R-:W-:Y:S01]  /*25e0*/  LOP3.LUT R12, R12, R3, RZ, 0x3c, !PT ;  /* 0x000000030c0c7212 */ /* 0x000fe200078e3cff */
[----:B------:R-:W-:Y:S06]  /*25f0*/  @P2 BRA `(.L_x_42) ;  /* 0xfffffff000642947 */ /* 0x000fec000383ffff */
[----:B------:R-:W-:Y:S01]  /*2600*/  UIADD3 UR6, UPT, UPT, UR6, 0x28, URZ ;  /* 0x0000002806067890 */ /* 0x000fe2000fffe0ff */
[----:B------:R-:W-:-:S03]  /*2610*/  SHF.L.U32 R3, R15, 0x1f, RZ ;  /* 0x0000001f0f037819 */ /* 0x000fc600000006ff */
[----:B------:R-:W-:-:S09]  /*2620*/  ULEA UR4, UR23, UR6, 0x3 ;  /* 0x0000000617047291 */ /* 0x000fd2000f8e18ff */
[----:B------:R-:W1:Y:S02]  /*2630*/  SYNCS.PHASECHK.TRANS64.TRYWAIT P0, [UR4], R3 ;  /* 0x00000003ff0075a7 */ /* 0x000e640008001104 */
[----:B-1----:R-:W-:Y:S05]  /*2640*/  @!P0 BRA `(.L_x_43) ;  /* 0x0000006000f08947 */ /* 0x002fea0003800000 */
.L_x_155:
[----:B------:R-:W-:-:S04]  /*2650*/  UIADD3 UR5, UPT, UPT, UR23, 0x1, URZ ;  /* 0x0000000117057890 */ /* 0x000fc8000fffe0ff */
[----:B------:R-:W-:-:S04]  /*2660*/  UISETP.NE.AND UP0, UPT, UR5, 0x5, UPT ;  /* 0x000000050500788c */ /* 0x000fc8000bf05270 */
[----:B------:R-:W-:Y:S02]  /*2670*/  USEL UR7, URZ, 0x1, UP0 ;  /* 0x00000001ff077887 */ /* 0x000fe40008000000 */
[----:B------:R-:W-:-:S04]  /*2680*/  USEL UR5, UR5, URZ, UP0 ;  /* 0x000000ff05057287 */ /* 0x000fc80008000000 */
[----:B------:R-:W-:Y:S01]  /*2690*/  ULEA UR4, UR5, UR6, 0x3 ;  /* 0x0000000605047291 */ /* 0x000fe2000f8e18ff */
[----:B------:R-:W-:-:S04]  /*26a0*/  LOP3.LUT R2, R15, UR7, RZ, 0x3c, !PT ;  /* 0x000000070f027c12 */ /* 0x000fc8000f8e3cff */
[----:B-1----:R-:W-:-:S04]  /*26b0*/  SHF.L.U32 R3, R2, 0x1f, RZ ;  /* 0x0000001f02037819 */ /* 0x002fc800000006ff */
[----:B------:R-:W1:Y:S02]  /*26c0*/  SYNCS.PHASECHK.TRANS64.TRYWAIT P0, [UR4], R3 ;  /* 0x00000003ff0075a7 */ /* 0x000e640008001104 */
[----:B-1----:R-:W-:Y:S05]  /*26d0*/  @!P0 BRA `(.L_x_44) ;  /* 0x0000006000e48947 */ /* 0x002fea0003800000 */
.L_x_157:
        /* <DEDUP_REMOVED lines=9> */
.L_x_159:
        /* <DEDUP_REMOVED lines=9> */
.L_x_161:
[----:B------:R-:W-:-:S04]  /*2800*/  UIADD3 UR5, UPT, UPT, UR5, 0x1, URZ ;  /* 0x0000000105057890 */ /* 0x000fc8000fffe0ff */
[----:B------:R-:W-:-:S04]  /*2810*/  UISETP.NE.AND UP0, UPT, UR5, 0x5, UPT ;  /* 0x000000050500788c */ /* 0x000fc8000bf05270 */
[----:B------:R-:W-:Y:S02]  /*2820*/  USEL UR4, URZ, 0x1, UP0 ;  /* 0x00000001ff047887 */ /* 0x000fe40008000000 */
[----:B------:R-:W-:-:S04]  /*2830*/  USEL UR5, UR5, URZ, UP0 ;  /* 0x000000ff05057287 */ /* 0x000fc80008000000 */
[----:B------:R-:W-:Y:S01]  /*2840*/  ULEA UR5, UR5, UR6, 0x3 ;  /* 0x0000000605057291 */ /* 0x000fe2000f8e18ff */
[----:B-1----:R-:W-:-:S04]  /*2850*/  LOP3.LUT R3, R2, UR4, RZ, 0x3c, !PT ;  /* 0x0000000402037c12 */ /* 0x002fc8000f8e3cff */
[----:B------:R-:W-:Y:S01]  /*2860*/  SHF.L.U32 R3, R3, 0x1f, RZ ;  /* 0x0000001f03037819 */ /* 0x000fe200000006ff */
[----:B---3--:R-:W-:-:S07]  /*2870*/  IMAD.U32 R0, RZ, RZ, UR5 ;  /* 0x00000005ff007e24 */ /* 0x008fce000f8e00ff */
.L_x_47:
[----:B-1----:R1:W2:Y:S02]  /*2880*/  SYNCS.PHASECHK.TRANS64.TRYWAIT P0, [R0+URZ], R3 ;  /* 0x00000003000075a7 */ /* 0x0022a400080011ff */
[----:B--2---:R-:W-:Y:S05]  /*2890*/  @!P0 NANOSLEEP.SYNCS 0x989680 ;  /* 0x009896800000895d */ /* 0x004fea0003900000 */
[----:B------:R-:W2:Y:S02]  /*28a0*/  @!P0 SYNCS.PHASECHK.TRANS64 P0, [R0+URZ], R3 ;  /* 0x00000003000085a7 */ /* 0x000ea400080010ff */
[----:B--2---:R-:W-:Y:S05]  /*28b0*/  @P0 EXIT ;  /* 0x000000000000094d */ /* 0x004fea0003800000 */
[----:B------:R-:W-:Y:S05]  /*28c0*/  BRA `(.L_x_47) ;  /* 0xfffffffc00ec7947 */ /* 0x000fea000383ffff */
.L_x_22:
[----:B------:R-:W-:-:S04]  /*28d0*/  UISETP.NE.AND UP1, UPT, UR37, URZ, UPT ;  /* 0x000000ff2500728c */ /* 0x000fc8000bf25270 */
[----:B------:R-:W-:-:S09]  /*28e0*/  UISETP.NE.OR UP1, UPT, UR10, 0x1, UP1 ;  /* 0x000000010a00788c */ /* 0x000fd20008f25670 */
[----:B------:R-:W-:Y:S05]  /*28f0*/  BRA.U UP1, `(.L_x_48) ;  /* 0x00000005014c7547 */ /* 0x000fea000b800000 */
[----:B------:R-:W-:Y:S01]  /*2900*/  HFMA2 R11, -RZ, RZ, 0, 0 ;  /* 0x00000000ff0b7431 */ /* 0x000fe200000001ff */
[----:B------:R-:W-:Y:S01]  /*2910*/  ISETP.GE.U32.AND P2, PT, R10, 0x2, PT ;  /* 0x000000020a00780c */ /* 0x000fe20003f46070 */
[----:B------:R-:W-:Y:S01]  /*2920*/  IMAD.MOV.U32 R12, RZ, RZ, 0x1 ;  /* 0x00000001ff0c7424 */ /* 0x000fe200078e00ff */
[----:B------:R-:W-:Y:S01]  /*2930*/  CS2R R8, SRZ ;  /* 0x0000000000087805 */ /* 0x000fe2000001ff00 */
[----:B------:R-:W-:Y:S01]  /*2940*/  IMAD.MOV.U32 R3, RZ, RZ, RZ ;  /* 0x000000ffff037224 */ /* 0x000fe200078e00ff */
[----:B------:R-:W-:Y:S01]  /*2950*/  UMOV UR4, 0x400 ;  /* 0x0000040000047882 */ /* 0x000fe20000000000 */
[----:B------:R-:W-:Y:S01]  /*2960*/  UMOV UR6, URZ ;  /* 0x000000ff00067c82 */ /* 0x000fe20008000000 */
[----:B------:R-:W-:-:S12]  /*2970*/  ULEA UR37, UR37, UR4, 0x18 ;  /* 0x0000000425257291 */ /* 0x000fd8000f8ec0ff */
.L_x_52:
[----:B------:R-:W-:Y:S02]  /*2980*/  LEA R0, R3, UR37, 0x3 ;  /* 0x0000002503007c11 */ /* 0x000fe4000f8e18ff */
[----:B------:R-:W-:-:S03]  /*2990*/  SHF.L.U32 R5, R8, 0x1f, RZ ;  /* 0x0000001f08057819 */ /* 0x000fc600000006ff */
[----:B------:R-:W-:Y:S01]  /*29a0*/  VIADD R4, R0, 0x110 ;  /* 0x0000011000047836 */ /* 0x000fe20000000000 */
[----:B------:R-:W1:Y:S02]  /*29b0*/  SYNCS.PHASECHK.TRANS64.TRYWAIT P0, [R0+URZ+0x100], R5 ;  /* 0x00010005000075a7 */ /* 0x000e6400080011ff */
[----:B-1----:R-:W-:Y:S05]  /*29c0*/  @!P0 BRA `(.L_x_49) ;  /* 0x0000006000708947 */ /* 0x002fea0003800000 */
.L_x_162:
[----:B------:R-:W-:Y:S01]  /*29d0*/  ULEA UR5, UR6, UR37, 0x3 ;  /* 0x0000002506057291 */ /* 0x000fe2000f8e18ff */
[----:B------:R-:W-:Y:S01]  /*29e0*/  PRMT R4, RZ, 0x654, R4 ;  /* 0x00000654ff047816 */ /* 0x000fe20000000004 */
[----:B-1----:R-:W-:Y:S01]  /*29f0*/  @!P2 IMAD.MOV.U32 R5, RZ, RZ, 0x10 ;  /* 0x00000010ff05a424 */ /* 0x002fe200078e00ff */
[----:B------:R-:W-:Y:S01]  /*2a00*/  SHF.L.U32 R7, R12, 0x1f, RZ ;  /* 0x0000001f0c077819 */ /* 0x000fe200000006ff */
[----:B------:R-:W-:Y:S01]  /*2a10*/  UIADD3 UR4, UPT, UPT, UR5, 0xa0, URZ ;  /* 0x000000a005047890 */ /* 0x000fe2000fffe0ff */
[----:B------:R1:W-:Y:S05]  /*2a20*/  SYNCS.ARRIVE.TRANS64.RED.A1T0 RZ, [R4+URZ], RZ ;  /* 0x000000ff04ff79a7 */ /* 0x0003ea00081004ff */
[----:B------:R-:W-:Y:S01]  /*2a30*/  IMAD.U32 R13, RZ, RZ, UR4 ;  /* 0x00000004ff0d7e24 */ /* 0x000fe2000f8e00ff */
[----:B------:R-:W2:Y:S04]  /*2a40*/  SYNCS.PHASECHK.TRANS64.TRYWAIT P0, [UR5+0xb0], R7 ;  /* 0x0000b007ff0075a7 */ /* 0x000ea80008001105 */
[----:B------:R-:W-:Y:S01]  /*2a50*/  PRMT R13, R10, 0x654, R13 ;  /* 0x000006540a0d7816 */ /* 0x000fe2000000000d */
[----:B-12---:R-:W-:Y:S06]  /*2a60*/  @!P0 BRA `(.L_x_50) ;  /* 0x00000060005c8947 */ /* 0x006fec0003800000 */
.L_x_164:
[----:B------:R-:W-:Y:S01]  /*2a70*/  ULEA UR4, UR6, UR37, 0x4 ;  /* 0x0000002506047291 */ /* 0x000fe2000f8e20ff */
[----:B------:R-:W-:Y:S01]  /*2a80*/  SEL R2, R13, R2, !P2 ;  /* 0x000000020d027207 */ /* 0x000fe20005000000 */
[----:B------:R-:W-:Y:S01]  /*2a90*/  UIADD3 UR5, UPT, UPT, UR5, 0xa0, URZ ;  /* 0x000000a005057890 */ /* 0x000fe2000fffe0ff */
[----:B-1----:R-:W-:Y:S01]  /*2aa0*/  LEA R0, R11, UR37, 0x3 ;  /* 0x000000250b007c11 */ /* 0x002fe2000f8e18ff */
[----:B------:R-:W-:Y:S01]  /*2ab0*/  UIADD3 UR4, UPT, UPT, UR4, 0x130, URZ ;  /* 0x0000013004047890 */ /* 0x000fe2000fffe0ff */
[----:B------:R1:W-:Y:S01]  /*2ac0*/  @!P2 SYNCS.ARRIVE.TRANS64.RED RZ, [R2+URZ], R5 ;  /* 0x0000000502ffa9a7 */ /* 0x0003e200080004ff */
[----:B------:R-:W-:Y:S01]  /*2ad0*/  UIADD3 UR6, UPT, UPT, UR6, 0x1, URZ ;  /* 0x0000000106067890 */ /* 0x000fe2000fffe0ff */
[----:B------:R-:W-:-:S03]  /*2ae0*/  VIADD R3, R3, 0x1 ;  /* 0x0000000103037836 */ /* 0x000fc60000000000 */
[----:B------:R-:W-:Y:S02]  /*2af0*/  UISETP.NE.AND UP0, UPT, UR6, 0x2, UPT ;  /* 0x000000020600788c */ /* 0x000fe4000bf05270 */
[----:B------:R-:W-:Y:S01]  /*2b00*/  ISETP.NE.AND P0, PT, R3, 0x2, PT ;  /* 0x000000020300780c */ /* 0x000fe20003f05270 */
[----:B------:R-:W-:Y:S06]  /*2b10*/  UGETNEXTWORKID.BROADCAST [UR4], [UR5] ;  /* 0x00000000040073ca */ /* 0x000fec0008000100 */
[----:B------:R-:W-:Y:S02]  /*2b20*/  USEL UR4, URZ, 0x1, UP0 ;  /* 0x00000001ff047887 */ /* 0x000fe40008000000 */
[----:B------:R-:W-:-:S04]  /*2b30*/  USEL UR6, UR6, URZ, UP0 ;  /* 0x000000ff06067287 */ /* 0x000fc80008000000 */
[----:B------:R-:W-:Y:S02]  /*2b40*/  LOP3.LUT R12, R12, UR4, RZ, 0x3c, !PT ;  /* 0x000000040c0c7c12 */ /* 0x000fe4000f8e3cff */
[----:B-1----:R-:W-:-:S04]  /*2b50*/  SHF.L.U32 R5, R9, 0x1f, RZ ;  /* 0x0000001f09057819 */ /* 0x002fc800000006ff */
[----:B------:R-:W1:Y:S02]  /*2b60*/  SYNCS.PHASECHK.TRANS64.TRYWAIT P1, [R0+URZ+0xa0], R5 ;  /* 0x0000a005000075a7 */ /* 0x000e6400080211ff */
[----:B-1----:R-:W-:Y:S05]  /*2b70*/  @!P1 BRA `(.L_x_51) ;  /* 0x0000006000309947 */ /* 0x002fea0003800000 */
.L_x_165:
[----:B------:R-:W-:Y:S01]  /*2b80*/  LEA R4, R11, UR37, 0x4 ;  /* 0x000000250b047c11 */ /* 0x000fe2000f8e20ff */
[----:B-1----:R-:W-:Y:S01]  /*2b90*/  VIADD R0, R0, 0xb0 ;  /* 0x000000b000007836 */ /* 0x002fe20000000000 */
[----:B------:R-:W-:Y:S01]  /*2ba0*/  SEL R3, R3, RZ, P0 ;  /* 0x000000ff03037207 */ /* 0x000fe20000000000 */
[----:B------:R-:W-:-:S03]  /*2bb0*/  VIADD R11, R11, 0x1 ;  /* 0x000000010b0b7836 */ /* 0x000fc60000000000 */
[----:B------:R-:W1:Y:S01]  /*2bc0*/  LDS.128 R4, [R4+0x130] ;  /* 0x0001300004047984 */ /* 0x000e620000000c00 */
[----:B------:R-:W-:Y:S02]  /*2bd0*/  PRMT R0, RZ, 0x654, R0 ;  /* 0x00000654ff007816 */ /* 0x000fe40000000000 */
[C---:B------:R-:W-:Y:S01]  /*2be0*/  ISETP.NE.AND P1, PT, R11.reuse, 0x2, PT ;  /* 0x000000020b00780c */ /* 0x040fe20003f25270 */
[----:B------:R-:W-:Y:S01]  /*2bf0*/  @!PT LDS RZ, [RZ] ;  /* 0x00000000fffff984 */ /* 0x000fe20000000800 */
[----:B------:R-:W-:Y:S01]  /*2c00*/  @!PT LDS RZ, [RZ] ;  /* 0x00000000fffff984 */ /* 0x000fe20000000800 */
[----:B------:R-:W-:Y:S01]  /*2c10*/  @!PT LDS RZ, [RZ] ;  /* 0x00000000fffff984 */ /* 0x000fe20000000800 */
[----:B------:R-:W-:Y:S01]  /*2c20*/  @!PT LDS RZ, [RZ] ;  /* 0x00000000fffff984 */ /* 0x000fe20000000800 */
[----:B------:R2:W-:Y:S06]  /*2c30*/  MEMBAR.ALL.CTA ;  /* 0x0000000000007992 */ /* 0x0005ec0000008000 */
[----:B--2---:R-:W2:Y:S01]  /*2c40*/  FENCE.VIEW.ASYNC.S ;  /* 0x00000000000073c6 */ /* 0x004ea20000000000 */
[----:B------:R-:W-:Y:S01]  /*2c50*/  SEL R11, R11, RZ, P1 ;  /* 0x000000ff0b0b7207 */ /* 0x000fe20000800000 */
[----:B--2---:R2:W-:Y:S01]  /*2c60*/  SYNCS.ARRIVE.TRANS64.RED.A1T0 RZ, [R0+URZ], RZ ;  /* 0x000000ff00ff79a7 */ /* 0x0045e200081004ff */
[----:B-1----:R-:W-:-:S02]  /*2c70*/  LOP3.LUT P3, RZ, R6, 0x1, RZ, 0xc0, !PT ;  /* 0x0000000106ff7812 */ /* 0x002fc4000786c0ff */
[----:B------:R-:W-:-:S04]  /*2c80*/  SEL R5, RZ, 0x1, P0 ;  /* 0x00000001ff057807 */ /* 0x000fc80000000000 */
[----:B------:R-:W-:Y:S02]  /*2c90*/  LOP3.LUT R8, R8, R5, RZ, 0x3c, !PT ;  /* 0x0000000508087212 */ /* 0x000fe400078e3cff */
[----:B--2---:R-:W-:-:S04]  /*2ca0*/  SEL R0, RZ, 0x1, P1 ;  /* 0x00000001ff007807 */ /* 0x004fc80000800000 */
[----:B------:R-:W-:Y:S01]  /*2cb0*/  LOP3.LUT R9, R9, R0, RZ, 0x3c, !PT ;  /* 0x0000000009097212 */ /* 0x000fe200078e3cff */
[----:B------:R-:W-:Y:S06]  /*2cc0*/  @P3 BRA `(.L_x_52) ;  /* 0xfffffffc002c3947 */ /* 0x000fec000383ffff */
[----:B------:R-:W-:Y:S01]  /*2cd0*/  ULEA UR5, UR6, UR37, 0x3 ;  /* 0x0000002506057291 */ /* 0x000fe2000f8e18ff */
[----:B------:R-:W-:-:S08]  /*2ce0*/  SHF.L.U32 R3, R12, 0x1f, RZ ;  /* 0x0000001f0c037819 */ /* 0x000fd000000006ff */
[----:B------:R-:W1:Y:S02]  /*2cf0*/  SYNCS.PHASECHK.TRANS64 P0, [UR5+0xb0], R3 ;  /* 0x0000b003ff0075a7 */ /* 0x000e640008001005 */
[----:B-1----:R-:W-:Y:S05]  /*2d00*/  @P0 BRA `(.L_x_53) ;  /* 0x0000000000080947 */ /* 0x002fea0003800000 */
[----:B------:R-:W1:Y:S02]  /*2d10*/  SYNCS.PHASECHK.TRANS64.TRYWAIT P0, [UR5+0xb0], R3 ;  /* 0x0000b003ff0075a7 */ /* 0x000e640008001105 */
[----:B-1----:R-:W-:Y:S05]  /*2d20*/  @!P0 BRA `(.L_x_54) ;  /* 0x0000005c00d88947 */ /* 0x002fea0003800000 */
.L_x_53:
[----:B------:R-:W-:-:S04]  /*2d30*/  UIADD3 UR4, UPT, UPT, UR6, 0x1, URZ ;  /* 0x0000000106047890 */ /* 0x000fc8000fffe0ff */
[----:B------:R-:W-:-:S04]  /*2d40*/  UISETP.NE.AND UP0, UPT, UR4, 0x2, UPT ;  /* 0x000000020400788c */ /* 0x000fc8000bf05270 */
[----:B------:R-:W-:Y:S02]  /*2d50*/  USEL UR7, URZ, 0x1, UP0 ;  /* 0x00000001ff077887 */ /* 0x000fe40008000000 */
[----:B------:R-:W-:-:S04]  /*2d60*/  USEL UR4, UR4, URZ, UP0 ;  /* 0x000000ff04047287 */ /* 0x000fc80008000000 */
[----:B------:R-:W-:Y:S01]  /*2d70*/  ULEA UR4, UR4, UR37, 0x3 ;  /* 0x0000002504047291 */ /* 0x000fe2000f8e18ff */
[----:B-1----:R-:W-:-:S04]  /*2d80*/  LOP3.LUT R3, R12, UR7, RZ, 0x3c, !PT ;  /* 0x000000070c037c12 */ /* 0x002fc8000f8e3cff */
[----:B------:R-:W-:-:S04]  /*2d90*/  SHF.L.U32 R0, R3, 0x1f, RZ ;  /* 0x0000001f03007819 */ /* 0x000fc800000006ff */
[----:B------:R-:W1:Y:S02]  /*2da0*/  SYNCS.PHASECHK.TRANS64 P0, [UR4+0xb0], R0 ;  /* 0x0000b000ff0075a7 */ /* 0x000e640008001004 */
[----:B-1----:R-:W-:Y:S05]  /*2db0*/  @P0 EXIT ;  /* 0x000000000000094d */ /* 0x002fea0003800000 */
[----:B------:R-:W-:Y:S02]  /*2dc0*/  SHF.L.U32 R3, R3, 0x1f, RZ ;  /* 0x0000001f03037819 */ /* 0x000fe400000006ff */
[----:B------:R-:W-:-:S07]  /*2dd0*/  MOV R0, UR4 ;  /* 0x0000000400007c02 */ /* 0x000fce0008000f00 */
.L_x_55:
[----:B-1----:R1:W2:Y:S02]  /*2de0*/  SYNCS.PHASECHK.TRANS64.TRYWAIT P0, [R0+URZ+0xb0], R3 ;  /* 0x0000b003000075a7 */ /* 0x0022a400080011ff */
[----:B--2---:R-:W-:Y:S05]  /*2df0*/  @!P0 NANOSLEEP.SYNCS 0x989680 ;  /* 0x009896800000895d */ /* 0x004fea0003900000 */
[----:B------:R-:W2:Y:S02]  /*2e00*/  @!P0 SYNCS.PHASECHK.TRANS64 P0, [R0+URZ+0xb0], R3 ;  /* 0x0000b003000085a7 */ /* 0x000ea400080010ff */
[----:B--2---:R-:W-:Y:S05]  /*2e10*/  @P0 EXIT ;  /* 0x000000000000094d */ /* 0x004fea0003800000 */
[----:B------:R-:W-:Y:S05]  /*2e20*/  BRA `(.L_x_55) ;  /* 0xfffffffc00ec7947 */ /* 0x000fea000383ffff */
.L_x_48:
[----:B------:R-:W-:Y:S05]  /*2e30*/  BRA.U UP4, `(.L_x_56) ;  /* 0x0000001104d47547 */ /* 0x000fea000b800000 */
[----:B------:R-:W-:Y:S01]  /*2e40*/  UMOV UR6, 0x40 ;  /* 0x0000004000067882 */ /* 0x000fe20000000000 */
[----:B------:R-:W-:Y:S01]  /*2e50*/  NOP ;  /* 0x0000000000007918 */ /* 0x000fe20000000000 */
[----:B------:R-:W-:Y:S01]  /*2e60*/  ULEA UR6, UR37, UR6, 0x18 ;  /* 0x0000000625067291 */ /* 0x000fe2000f8ec0ff */
[----:B------:R-:W-:Y:S02]  /*2e70*/  UMOV UR7, 0x400 ;  /* 0x0000040000077882 */ /* 0x000fe40000000000 */
[----:B------:R-:W-:-:S06]  /*2e80*/  ULEA UR37, UR37, UR7, 0x18 ;  /* 0x0000000725257291 */ /* 0x000fcc000f8ec0ff */
[----:B------:R-:W1:Y:S02]  /*2e90*/  LDS.U8 R2, [UR6+0x1c] ;  /* 0x00001c06ff027984 */ /* 0x000e640008000000 */
[----:B-1----:R-:W-:-:S13]  /*2ea0*/  ISETP.NE.AND P0, PT, R2, RZ, PT ;  /* 0x000000ff0200720c */ /* 0x002fda0003f05270 */
[----:B------:R-:W-:Y:S05]  /*2eb0*/  @P0 BRA `(.L_x_57) ;  /* 0x0000000400080947 */ /* 0x000fea0003800000 */
[----:B------:R-:W-:Y:S02]  /*2ec0*/  UISETP.NE.U32.AND UP0, UPT, UR5, 0x1, UPT ;  /* 0x000000010500788c */ /* 0x000fe4000bf05070 */
[----:B------:R-:W-:-:S07]  /*2ed0*/  UIADD3 UR8, UPT, UPT, UR6, 0x8, URZ ;  /* 0x0000000806087890 */ /* 0x000fce000fffe0ff */
[----:B------:R-:W-:Y:S05]  /*2ee0*/  BRA.U !UP0, `(.L_x_58) ;  /* 0x00000001089c7547 */ /* 0x000fea000b800000 */
[----:B------:R-:W-:Y:S01]  /*2ef0*/  ELECT P0, URZ, PT ;  /* 0x0000000000ff782f */ /* 0x000fe20003800000 */
[----:B------:R-:W-:-:S12]  /*2f00*/  BSSY B0, `(.L_x_58) ;  /* 0x0000025000007945 */ /* 0x000fd80003800000 */
[----:B------:R-:W-:Y:S05]  /*2f10*/  @!P0 BRA `(.L_x_59) ;  /* 0x00000000008c8947 */ /* 0x000fea0003800000 */
[----:B------:R-:W-:-:S05]  /*2f20*/  UMOV UR7, 0x10 ;  /* 0x0000001000077882 */ /* 0x000fca0000000000 */
[----:B------:R-:W-:Y:S04]  /*2f30*/  DEPBAR.LE SB1, 0x36 ;  /* 0x00009d800000791a */ /* 0x000fe80000000000 */
[----:B------:R-:W1:Y:S02]  /*2f40*/  UTCATOMSWS.2CTA.FIND_AND_SET.ALIGN UP1, UR7, UR7 ;  /* 0x00000007000775e3 */ /* 0x000e640008220800 */
[----:B-1----:R-:W-:Y:S01]  /*2f50*/  MOV R11, UR7 ;  /* 0x00000007000b7c02 */ /* 0x002fe20008000f00 */
[----:B------:R-:W-:Y:S06]  /*2f60*/  BRA.U UP1, `(.L_x_60) ;  /* 0x0000000101187547 */ /* 0x000fec000b800000 */
.L_x_61:
[----:B------:R-:W-:Y:S05]  /*2f70*/  NANOSLEEP 0x64 ;  /* 0x000000640000795d */ /* 0x000fea0003800000 */
[----:B------:R-:W-:-:S05]  /*2f80*/  UMOV UR7, 0x10 ;  /* 0x0000001000077882 */ /* 0x000fca0000000000 */
[----:B------:R-:W-:Y:S04]  /*2f90*/  DEPBAR.LE SB1, 0x36 ;  /* 0x00009d800000791a */ /* 0x000fe80000000000 */
[----:B------:R-:W1:Y:S02]  /*2fa0*/  UTCATOMSWS.2CTA.FIND_AND_SET.ALIGN UP1, UR7, UR7 ;  /* 0x00000007000775e3 */ /* 0x000e640008220800 */
[----:B-1----:R-:W-:Y:S01]  /*2fb0*/  MOV R11, UR7 ;  /* 0x00000007000b7c02 */ /* 0x002fe20008000f00 */
[----:B------:R-:W-:Y:S05]  /*2fc0*/  BRA.U !UP1, `(.L_x_61) ;  /* 0xfffffffd09e87547 */ /* 0x000fea000b83ffff */
.L_x_60:
[----:B------:R-:W1:Y:S01]  /*2fd0*/  LDS R5, [UR6+0x10] ;  /* 0x00001006ff057984 */ /* 0x000e620008000800 */
[----:B------:R-:W-:Y:S01]  /*2fe0*/  IMAD.U32 R3, RZ, RZ, UR37 ;  /* 0x00000025ff037e24 */ /* 0x000fe2000f8e00ff */
[----:B------:R-:W-:-:S03]  /*2ff0*/  MOV R2, UR4 ;  /* 0x0000000400027c02 */ /* 0x000fc60008000f00 */
[----:B------:R-:W-:Y:S01]  /*3000*/  VIADD R3, R3, 0x150 ;  /* 0x0000015003037836 */ /* 0x000fe20000000000 */
[----:B-1----:R-:W-:-:S04]  /*3010*/  SHF.L.U32 R5, R5, 0x1f, RZ ;  /* 0x0000001f05057819 */ /* 0x002fc800000006ff */
[----:B------:R-:W1:Y:S02]  /*3020*/  SYNCS.PHASECHK.TRANS64.TRYWAIT P0, [UR6+0x8], R5 ;  /* 0x00000805ff0075a7 */ /* 0x000e640008001106 */
[----:B-1----:R-:W-:Y:S05]  /*3030*/  @P0 BRA `(.L_x_62) ;  /* 0x0000000000080947 */ /* 0x002fea0003800000 */
[----:B------:R-:W1:Y:S02]  /*3040*/  SYNCS.PHASECHK.TRANS64.TRYWAIT P0, [UR6+0x8], R5 ;  /* 0x00000805ff0075a7 */ /* 0x000e640008001106 */
[----:B-1----:R-:W-:Y:S05]  /*3050*/  @!P0 BRA `(.L_x_63) ;  /* 0x0000005c00248947 */ /* 0x002fea0003800000 */
.L_x_62:
[----:B-1----:R-:W-:Y:S01]  /*3060*/  HFMA2 R4, -RZ, RZ, 0, 5.9604644775390625e-08 ;  /* 0x00000001ff047431 */ /* 0x002fe200000001ff */
[----:B------:R-:W-:Y:S01]  /*3070*/  UPRMT UR7, UR4, 0x654, UR8 ;  /* 0x0000065404077896 */ /* 0x000fe20008000008 */
[----:B------:R-:W-:Y:S01]  /*3080*/  IMAD.MOV.U32 R6, RZ, RZ, 0xffff ;  /* 0x0000ffffff067424 */ /* 0x000fe200078e00ff */
[----:B------:R-:W-:Y:S01]  /*3090*/  PRMT R2, R2, 0x654, R3 ;  /* 0x0000065402027816 */ /* 0x000fe20000000003 */
[----:B------:R-:W-:Y:S02]  /*30a0*/  IMAD.MOV.U32 R5, RZ, RZ, 0x4 ;  /* 0x00000004ff057424 */ /* 0x000fe400078e00ff */
[----:B------:R-:W-:Y:S01]  /*30b0*/  IMAD.SHL.U32 R9, R11, 0x20, RZ ;  /* 0x000000200b097824 */ /* 0x000fe200078e00ff */
[----:B------:R-:W-:Y:S02]  /*30c0*/  MOV R3, UR7 ;  /* 0x0000000700037c02 */ /* 0x000fe40008000f00 */
[-C--:B------:R-:W-:Y:S01]  /*30d0*/  SHF.L.U32 R7, R6, R11.reuse, RZ ;  /* 0x0000000b06077219 */ /* 0x080fe200000006ff */
[----:B------:R1:W-:Y:S01]  /*30e0*/  SYNCS.ARRIVE.TRANS64.RED RZ, [UR7], R5 ;  /* 0x00000005ffff79a7 */ /* 0x0003e20008000407 */
[----:B------:R-:W-:Y:S01]  /*30f0*/  SHF.L.U32 R6, R4, R11, RZ ;  /* 0x0000000b04067219 */ /* 0x000fe200000006ff */
[----:B------:R1:W-:Y:S04]  /*3100*/  STS [UR37+0x150], R9 ;  /* 0x00015009ff007988 */ /* 0x0003e80008000825 */
[----:B------:R1:W-:Y:S04]  /*3110*/  STAS [R2.64], R11 ;  /* 0x0000000b02007dbd */ /* 0x0003e8000c0008ff */
[----:B------:R1:W-:Y:S04]  /*3120*/  ATOMS.OR RZ, [UR6+0x14], R7 ;  /* 0x00001407ffff798c */ /* 0x0003e8000b000006 */
[----:B------:R1:W-:Y:S04]  /*3130*/  ATOMS.OR RZ, [UR6+0x18], R6 ;  /* 0x00001806ffff798c */ /* 0x0003e8000b000006 */
[----:B------:R1:W-:Y:S02]  /*3140*/  ATOMS.XOR RZ, [UR6+0x10], R4 ;  /* 0x00001004ffff798c */ /* 0x0003e4000b800006 */
.L_x_59:
[----:B------:R-:W-:Y:S05]  /*3150*/  BSYNC B0 ;  /* 0x0000000000007941 */ /* 0x000fea0003800000 */
.L_x_58:
[----:B------:R-:W-:Y:S05]  /*3160*/  BRA.U UP0, `(.L_x_64) ;  /* 0x00000001006c7547 */ /* 0x000fea000b800000 */
[----:B------:R-:W-:-:S03]  /*3170*/  UMOV UR7, 0xffffffff ;  /* 0xffffffff00077882 */ /* 0x000fc60000000000 */
[----:B------:R-:W-:Y:S05]  /*3180*/  BRA.DIV UR7, `(.L_x_65) ;  /* 0x0000005a07f07947 */ /* 0x000fea000b800000 */
[----:B------:R-:W-:-:S13]  /*3190*/  ELECT P6, URZ, PT ;  /* 0x0000000000ff782f */ /* 0x000fda00038c0000 */
.L_x_169:
[----:B------:R-:W-:Y:S05]  /*31a0*/  @!P6 BRA `(.L_x_64) ;  /* 0x00000000005ce947 */ /* 0x000fea0003800000 */
[----:B-1----:R-:W1:Y:S02]  /*31b0*/  LDS R3, [UR6+0x10] ;  /* 0x00001006ff037984 */ /* 0x002e640008000800 */
[----:B-1----:R-:W-:-:S04]  /*31c0*/  SHF.L.U32 R3, R3, 0x1f, RZ ;  /* 0x0000001f03037819 */ /* 0x002fc800000006ff */
[----:B------:R-:W1:Y:S02]  /*31d0*/  SYNCS.PHASECHK.TRANS64.TRYWAIT P0, [UR6+0x8], R3 ;  /* 0x00000803ff0075a7 */ /* 0x000e640008001106 */
[----:B-1----:R-:W-:Y:S05]  /*31e0*/  @P0 BRA `(.L_x_66) ;  /* 0x0000000000080947 */ /* 0x002fea0003800000 */
[----:B------:R-:W1:Y:S02]  /*31f0*/  SYNCS.PHASECHK.TRANS64.TRYWAIT P0, [UR6+0x8], R3 ;  /* 0x00000803ff0075a7 */ /* 0x000e640008001106 */
[----:B-1----:R-:W-:Y:S05]  /*3200*/  @!P0 BRA `(.L_x_67) ;  /* 0x0000005800f08947 */ /* 0x002fea0003800000 */
.L_x_66:
[----:B------:R-:W2:Y:S01]  /*3210*/  LDS R5, [UR37+0x150] ;  /* 0x00015025ff057984 */ /* 0x000ea20008000800 */
[----:B-1----:R-:W-:Y:S02]  /*3220*/  HFMA2 R2, -RZ, RZ, 0, 5.9604644775390625e-08 ;  /* 0x00000001ff027431 */ /* 0x002fe400000001ff */
[----:B------:R-:W-:Y:S01]  /*3230*/  IMAD.MOV.U32 R3, RZ, RZ, 0xffff ;  /* 0x0000ffffff037424 */ /* 0x000fe200078e00ff */
[----:B------:R-:W-:Y:S01]  /*3240*/  UPRMT UR7, UR4, 0x654, UR8 ;  /* 0x0000065404077896 */ /* 0x000fe20008000008 */
[----:B--2---:R-:W-:-:S03]  /*3250*/  IMAD.SHL.U32 R4, R5, 0x20, RZ ;  /* 0x0000002005047824 */ /* 0x004fc600078e00ff */
[-C--:B------:R-:W-:Y:S02]  /*3260*/  SHF.L.U32 R3, R3, R5.reuse, RZ ;  /* 0x0000000503037219 */ /* 0x080fe400000006ff */
[----:B------:R-:W-:Y:S01]  /*3270*/  SHF.L.U32 R5, R2, R5, RZ ;  /* 0x0000000502057219 */ /* 0x000fe200000006ff */
[----:B------:R2:W-:Y:S04]  /*3280*/  STS [UR37+0x150], R4 ;  /* 0x00015004ff007988 */ /* 0x0005e80008000825 */
[----:B------:R2:W-:Y:S04]  /*3290*/  ATOMS.OR RZ, [UR6+0x14], R3 ;  /* 0x00001403ffff798c */ /* 0x0005e8000b000006 */
[----:B------:R2:W-:Y:S01]  /*32a0*/  ATOMS.OR RZ, [UR6+0x18], R5 ;  /* 0x00001805ffff798c */ /* 0x0005e2000b000006 */
[----:B------:R-:W-:Y:S03]  /*32b0*/  SYNCS.ARRIVE.TRANS64.RED.A1T0 RZ, [UR7], RZ ;  /* 0x000000ffffff79a7 */ /* 0x000fe60008100407 */
[----:B------:R2:W-:Y:S01]  /*32c0*/  ATOMS.XOR RZ, [UR6+0x10], R2 ;  /* 0x00001002ffff798c */ /* 0x0005e2000b800006 */
[----:B------:R-:W-:Y:S05]  /*32d0*/  BRA `(.L_x_64) ;  /* 0x0000000000107947 */ /* 0x000fea0003800000 */
.L_x_57:
[----:B------:R-:W-:-:S05]  /*32e0*/  MOV R2, 0xffffffff ;  /* 0xffffffff00027802 */ /* 0x000fca0000000f00 */
[----:B------:R1:W-:Y:S02]  /*32f0*/  STS [UR37+0x150], R2 ;  /* 0x00015002ff007988 */ /* 0x0003e40008000825 */
[----:B-1----:R-:W-:Y:S02]  /*3300*/  MOV R2, 0x3320 ;  /* 0x0000332000027802 */ /* 0x002fe40000000f00 */
[----:B-----5:R-:W-:Y:S05]  /*3310*/  CALL.REL.NOINC `($__internal_1_$__cuda_sm10x_tcgen05_guardrail_trap_phase_invalid_during_alloc) ;  /* 0x0000006000c47944 */ /* 0x020fea0003c00000 */
.L_x_64:
[----:B------:R-:W-:Y:S05]  /*3320*/  WARPSYNC.ALL ;  /* 0x0000000000007948 */ /* 0x000fea0003800000 */
[----:B------:R-:W3:Y:S01]  /*3330*/  S2UR UR7, SR_CgaCtaId ;  /* 0x00000000000779c3 */ /* 0x000ee20000008800 */
[----:B------:R-:W-:Y:S01]  /*3340*/  UMOV UR6, 0x400 ;  /* 0x0000040000067882 */ /* 0x000fe20000000000 */
[----:B------:R-:W-:-:S06]  /*3350*/  NOP ;  /* 0x0000000000007918 */ /* 0x000fcc0000000000 */
[----:B------:R-:W-:Y:S06]  /*3360*/  BAR.ARV 0x6, 0xa0 ;  /* 0x0182800000007b1d */ /* 0x000fec0000002000 */
[----:B------:R-:W4:Y:S01]  /*3370*/  LDCU UR8, c[0x0][0x38c] ;  /* 0x00007180ff0877ac */ /* 0x000f220008000800 */
[----:B------:R-:W-:Y:S01]  /*3380*/  LOP3.LUT R0, R0, 0xffff, RZ, 0xc0, !PT ;  /* 0x0000ffff00007812 */ /* 0x000fe200078ec0ff */
[----:B-1----:R-:W-:Y:S01]  /*3390*/  IMAD.MOV.U32 R9, RZ, RZ, 0x1 ;  /* 0x00000001ff097424 */ /* 0x002fe200078e00ff */
[----:B------:R-:W-:Y:S01]  /*33a0*/  LOP3.LUT R8, R8, 0xffff, RZ, 0xc0, !PT ;  /* 0x0000ffff08087812 */ /* 0x000fe200078ec0ff */
[----:B------:R-:W-:Y:S01]  /*33b0*/  UMOV UR18, URZ ;  /* 0x000000ff00127c82 */ /* 0x000fe20008000000 */
[----:B------:R-:W-:Y:S01]  /*33c0*/  R2UR UR11, R0 ;  /* 0x00000000000b72ca */ /* 0x000fe200000e0000 */
[----:B------:R-:W-:Y:S01]  /*33d0*/  UMOV UR17, URZ ;  /* 0x000000ff00117c82 */ /* 0x000fe20008000000 */
[----:B------:R-:W-:Y:S01]  /*33e0*/  R2UR UR12, R8 ;  /* 0x00000000080c72ca */ /* 0x000fe200000e0000 */
[----:B------:R-:W-:Y:S01]  /*33f0*/  IMAD.MOV.U32 R8, RZ, RZ, RZ ;  /* 0x000000ffff087224 */ /* 0x000fe200078e00ff */
[----:B------:R-:W-:Y:S01]  /*3400*/  UMOV UR16, URZ ;  /* 0x000000ff00107c82 */ /* 0x000fe20008000000 */
[----:B---3--:R-:W-:-:S02]  /*3410*/  ULEA UR7, UR7, UR6, 0x18 ;  /* 0x0000000607077291 */ /* 0x008fc4000f8ec0ff */
[----:B------:R-:W-:Y:S02]  /*3420*/  UISETP.NE.AND UP2, UPT, UR5, URZ, UPT ;  /* 0x000000ff0500728c */ /* 0x000fe4000bf45270 */
[----:B------:R-:W-:Y:S02]  /*3430*/  UIADD3 UR13, UPT, UPT, UR7, 0x4300, URZ ;  /* 0x00004300070d7890 */ /* 0x000fe4000fffe0ff */
[----:B------:R-:W-:Y:S02]  /*3440*/  UIADD3 UR20, UPT, UPT, UR7, 0xe300, URZ ;  /* 0x0000e30007147890 */ /* 0x000fe4000fffe0ff */
[----:B----4-:R-:W-:Y:S01]  /*3450*/  UIADD3 UR8, UPT, UPT, UR8, 0x3f, URZ ;  /* 0x0000003f08087890 */ /* 0x010fe2000fffe0ff */
[----:B--2---:R-:W1:Y:S01]  /*3460*/  LDS R2, [UR7+0x150] ;  /* 0x00015007ff027984 */ /* 0x004e620008000800 */
[----:B------:R-:W-:Y:S02]  /*3470*/  USHF.R.U32.HI UR13, URZ, 0x4, UR13 ;  /* 0x00000004ff0d7899 */ /* 0x000fe4000801160d */
[----:B------:R-:W-:-:S02]  /*3480*/  USHF.R.S32.HI UR6, URZ, 0x1f, UR8 ;  /* 0x0000001fff067899 */ /* 0x000fc40008011408 */
[----:B------:R-:W-:Y:S02]  /*3490*/  USHF.R.U32.HI UR20, URZ, 0x4, UR20 ;  /* 0x00000004ff147899 */ /* 0x000fe40008011614 */
[----:B------:R-:W-:Y:S02]  /*34a0*/  ULEA.HI UR6, UR6, UR8, URZ, 0x6 ;  /* 0x0000000806067291 */ /* 0x000fe4000f8f30ff */
[----:B------:R-:W-:Y:S02]  /*34b0*/  ULOP3.LUT UR13, UR13, 0x3fff, URZ, 0xc0, !UPT ;  /* 0x00003fff0d0d7892 */ /* 0x000fe4000f8ec0ff */
[----:B------:R-:W-:Y:S01]  /*34c0*/  USHF.R.S32.HI UR6, URZ, 0x6, UR6 ;  /* 0x00000006ff067899 */ /* 0x000fe20008011406 */
[----:B------:R-:W-:Y:S01]  /*34d0*/  UMOV UR28, 0x0 ;  /* 0x00000000001c7882 */ /* 0x000fe20000000000 */
[----:B------:R-:W-:Y:S02]  /*34e0*/  UMOV UR29, 0x8210010 ;  /* 0x08210010001d7882 */ /* 0x000fe40000000000 */
[----:B------:R-:W-:-:S02]  /*34f0*/  UISETP.LT.AND UP0, UPT, UR6, 0x1, UPT ;  /* 0x000000010600788c */ /* 0x000fc4000bf01270 */
[----:B------:R-:W-:Y:S02]  /*3500*/  ULOP3.LUT UR20, UR20, 0x3fff, URZ, 0xc0, !UPT ;  /* 0x00003fff14147892 */ /* 0x000fe4000f8ec0ff */
[----:B------:R-:W-:Y:S02]  /*3510*/  ULOP3.LUT UR13, UR13, 0x10000, URZ, 0xfc, !UPT ;  /* 0x000100000d0d7892 */ /* 0x000fe4000f8efcff */
[----:B------:R-:W-:Y:S01]  /*3520*/  USEL UR19, UR6, 0x1, !UP0 ;  /* 0x0000000106137887 */ /* 0x000fe2000c000000 */
[----:B------:R-:W-:Y:S01]  /*3530*/  UMOV UR26, 0x0 ;  /* 0x00000000001a7882 */ /* 0x000fe20000000000 */
[----:B------:R-:W-:Y:S01]  /*3540*/  UMOV UR27, 0x8210010 ;  /* 0x08210010001b7882 */ /* 0x000fe20000000000 */
[----:B------:R-:W-:Y:S01]  /*3550*/  UMOV UR24, 0x0 ;  /* 0x0000000000187882 */ /* 0x000fe20000000000 */
[----:B------:R-:W-:Y:S01]  /*3560*/  UMOV UR25, 0x8210010 ;  /* 0x0821001000197882 */ /* 0x000fe20000000000 */
[----:B------:R-:W-:Y:S01]  /*3570*/  UMOV UR22, 0x0 ;  /* 0x0000000000167882 */ /* 0x000fe20000000000 */
[----:B------:R-:W-:Y:S01]  /*3580*/  UMOV UR23, 0x8210010 ;  /* 0x0821001000177882 */ /* 0x000fe20000000000 */
[----:B-1----:R-:W-:-:S02]  /*3590*/  R2UR UR21, R2 ;  /* 0x00000000021572ca */ /* 0x002fc400000e0000 */
[----:B------:R-:W-:-:S13]  /*35a0*/  CS2R R2, SRZ ;  /* 0x0000000000027805 */ /* 0x000fda000001ff00 */
.L_x_75:
[C---:B------:R-:W-:Y:S02]  /*35b0*/  LEA R0, R8.reuse, UR7, 0x3 ;  /* 0x0000000708007c11 */ /* 0x040fe4000f8e18ff */
[----:B------:R-:W-:Y:S02]  /*35c0*/  SHF.L.U32 R5, R3, 0x1f, RZ ;  /* 0x0000001f03057819 */ /* 0x000fe400000006ff */
[----:B------:R-:W-:Y:S02]  /*35d0*/  LEA R4, R8, UR7, 0x4 ;  /* 0x0000000708047c11 */ /* 0x000fe4000f8e20ff */
[----:B------:R-:W1:Y:S02]  /*35e0*/  SYNCS.PHASECHK.TRANS64.TRYWAIT P0, [R0+URZ+0xa0], R5 ;  /* 0x0000a005000075a7 */ /* 0x000e6400080011ff */
[----:B-1-34-:R-:W-:Y:S05]  /*35f0*/  @!P0 BRA `(.L_x_68) ;  /* 0x00000058000c8947 */ /* 0x01afea0003800000 */
.L_x_170:
[----:B-1----:R-:W1:Y:S01]  /*3600*/  LDS.128 R4, [R4+0x130] ;  /* 0x0001300004047984 */ /* 0x002e620000000c00 */
[----:B------:R-:W-:Y:S02]  /*3610*/  VIADD R0, R0, 0xb0 ;  /* 0x000000b000007836 */ /* 0x000fe40000000000 */
[----:B------:R-:W-:Y:S01]  /*3620*/  VIADD R8, R8, 0x1 ;  /* 0x0000000108087836 */ /* 0x000fe20000000000 */
[----:B------:R-:W-:Y:S01]  /*3630*/  @!PT LDS RZ, [RZ] ;  /* 0x00000000fffff984 */ /* 0x000fe20000000800 */
[----:B------:R-:W-:Y:S01]  /*3640*/  @!PT LDS RZ, [RZ] ;  /* 0x00000000fffff984 */ /* 0x000fe20000000800 */
[----:B------:R-:W-:Y:S01]  /*3650*/  @!PT LDS RZ, [RZ] ;  /* 0x00000000fffff984 */ /* 0x000fe20000000800 */
[----:B------:R-:W-:Y:S01]  /*3660*/  @!PT LDS RZ, [RZ] ;  /* 0x00000000fffff984 */ /* 0x000fe20000000800 */
[----:B------:R2:W-:Y:S06]  /*3670*/  MEMBAR.ALL.CTA ;  /* 0x0000000000007992 */ /* 0x0005ec0000008000 */
[----:B--2---:R-:W2:Y:S01]  /*3680*/  FENCE.VIEW.ASYNC.S ;  /* 0x00000000000073c6 */ /* 0x004ea20000000000 */
[----:B------:R-:W-:-:S04]  /*3690*/  PRMT R0, RZ, 0x654, R0 ;  /* 0x00000654ff007816 */ /* 0x000fc80000000000 */
[----:B--2---:R2:W-:Y:S01]  /*36a0*/  SYNCS.ARRIVE.TRANS64.RED.A1T0 RZ, [R0+URZ], RZ ;  /* 0x000000ff00ff79a7 */ /* 0x0045e200081004ff */
[----:B-1----:R-:W-:Y:S01]  /*36b0*/  LOP3.LUT P1, RZ, R6, 0x1, RZ, 0xc0, !PT ;  /* 0x0000000106ff7812 */ /* 0x002fe2000782c0ff */
[----:B--2---:R-:W-:-:S12]  /*36c0*/  BRA.U UP2, `(.L_x_69) ;  /* 0x0000000502087547 */ /* 0x004fd8000b800000 */
[----:B------:R-:W1:Y:S01]  /*36d0*/  LDCU UR8, c[0x0][0x38c] ;  /* 0x00007180ff0877ac */ /* 0x000e620008000800 */
[----:B------:R-:W-:Y:S02]  /*36e0*/  PLOP3.LUT P2, PT, PT, PT, PT, 0x80, 0x8 ;  /* 0x000000000008781c */ /* 0x000fe40003f4f070 */
[----:B------:R-:W-:Y:S01]  /*36f0*/  SHF.L.U32 R5, R9, 0x1f, RZ ;  /* 0x0000001f09057819 */ /* 0x000fe200000006ff */
[----:B------:R-:W-:Y:S02]  /*3700*/  ULEA UR9, UR18, UR7, 0x3 ;  /* 0x0000000712097291 */ /* 0x000fe4000f8e18ff */
[----:B------:R-:W-:Y:S02]  /*3710*/  ULEA UR10, UR18, UR21, 0x6 ;  /* 0x00000015120a7291 */ /* 0x000fe4000f8e30ff */
[----:B-1----:R-:W-:-:S06]  /*3720*/  UISETP.GE.AND UP0, UPT, UR8, 0x1, UPT ;  /* 0x000000010800788c */ /* 0x002fcc000bf06270 */
[----:B------:R-:W-:-:S05]  /*3730*/  PLOP3.LUT P0, PT, PT, PT, UP0, 0x80, 0x8 ;  /* 0x000000000008781c */ /* 0x000fca0003f0f008 */
[----:B------:R-:W-:-:S08]  /*3740*/  @UP0 ULEA UR8, UR17, UR7, 0x3 ;  /* 0x0000000711080291 */ /* 0x000fd0000f8e18ff */
[----:B------:R-:W-:-:S04]  /*3750*/  @P0 SHF.L.U32 R0, R2, 0x1f, RZ ;  /* 0x0000001f02000819 */ /* 0x000fc800000006ff */
[----:B------:R1:W2:Y:S01]  /*3760*/  @P0 SYNCS.PHASECHK.TRANS64.TRYWAIT P2, [UR8], R0 ;  /* 0x00000000ff0005a7 */ /* 0x0002a20008041108 */
[----:B------:R-:W3:Y:S02]  /*3770*/  SYNCS.PHASECHK.TRANS64.TRYWAIT P0, [UR9+0xe0], R5 ;  /* 0x0000e005ff0075a7 */ /* 0x000ee40008001109 */
[----:B-123--:R-:W-:Y:S05]  /*3780*/  @!P0 BRA `(.L_x_70) ;  /* 0x0000005400bc8947 */ /* 0x00efea0003800000 */
.L_x_172:
[----:B------:R-:W-:Y:S01]  /*3790*/  UMOV UR15, UR16 ;  /* 0x00000010000f7c82 */ /* 0x000fe20008000000 */
[----:B------:R-:W-:Y:S05]  /*37a0*/  BRA.U !UP0, `(.L_x_71) ;  /* 0x0000000108c07547 */ /* 0x000fea000b800000 */
[----:B------:R-:W-:Y:S02]  /*37b0*/  UIADD3 UR15, UPT, UPT, UR19, UR16, URZ ;  /* 0x00000010130f7290 */ /* 0x000fe4000fffe0ff */
[----:B------:R-:W-:Y:S01]  /*37c0*/  UPLOP3.LUT UP3, UPT, UPT, UPT, UPT, 0x40, 0x4 ;  /* 0x000000000004789c */ /* 0x000fe20003f6e870 */
[----:B------:R-:W-:Y:S01]  /*37d0*/  UMOV UR14, UR6 ;  /* 0x00000006000e7c82 */ /* 0x000fe20008000000 */
[----:B------:R-:W-:-:S09]  /*37e0*/  UMOV UR46, UR17 ;  /* 0x00000011002e7c82 */ /* 0x000fd20008000000 */
.L_x_74:
[----:B--2---:R-:W-:Y:S01]  /*37f0*/  ULEA UR8, UR46, UR7, 0x3 ;  /* 0x000000072e087291 */ /* 0x004fe2000f8e18ff */
[----:B---3--:R-:W-:Y:S11]  /*3800*/  @P2 BRA `(.L_x_72) ;  /* 0x00000000000c2947 */ /* 0x008ff60003800000 */
[----:B-1----:R-:W-:Y:S04]  /*3810*/  SHF.L.U32 R5, R2, 0x1f, RZ ;  /* 0x0000001f02057819 */ /* 0x002fe800000006ff */
[----:B------:R-:W1:Y:S02]  /*3820*/  SYNCS.PHASECHK.TRANS64.TRYWAIT P0, [UR8], R5 ;  /* 0x00000005ff0075a7 */ /* 0x000e640008001108 */
[----:B-1----:R-:W-:Y:S05]  /*3830*/  @!P0 BRA `(.L_x_73) ;  /* 0x0000005400a88947 */ /* 0x002fea0003800000 */
.L_x_72:
[----:B------:R-:W-:Y:S01]  /*3840*/  UISETP.NE.AND UP0, UPT, UR14, 0x1, UPT ;  /* 0x000000010e00788c */ /* 0x000fe2000bf05270 */
[----:B------:R-:W-:Y:S01]  /*3850*/  PLOP3.LUT P2, PT, PT, PT, PT, 0x80, 0x8 ;  /* 0x000000000008781c */ /* 0x000fe20003f4f070 */
[----:B------:R-:W-:Y:S02]  /*3860*/  UIADD3 UR17, UPT, UPT, UR46, 0x1, URZ ;  /* 0x000000012e117890 */ /* 0x000fe4000fffe0ff */
[----:B------:R-:W-:Y:S02]  /*3870*/  ULEA UR32, UR46, UR20, 0x9 ;  /* 0x000000142e207291 */ /* 0x000fe4000f8e48ff */
[----:B------:R-:W-:Y:S01]  /*3880*/  UISETP.NE.AND UP1, UPT, UR17, 0x5, UPT ;  /* 0x000000051100788c */ /* 0x000fe2000bf25270 */
[----:B------:R-:W-:Y:S01]  /*3890*/  PLOP3.LUT P0, PT, PT, PT, UP0, 0x80, 0x8 ;  /* 0x000000000008781c */ /* 0x000fe20003f0f008 */
[----:B------:R-:W-:Y:S02]  /*38a0*/  UIADD3 UR44, UPT, UPT, UR32, 0x80, URZ ;  /* 0x00000080202c7890 */ /* 0x000fe4000fffe0ff */
[----:B------:R-:W-:Y:S02]  /*38b0*/  USEL UR31, URZ, 0x1, UP1 ;  /* 0x00000001ff1f7887 */ /* 0x000fe40008800000 */
[----:B------:R-:W-:Y:S02]  /*38c0*/  USEL UR17, UR17, URZ, UP1 ;  /* 0x000000ff11117287 */ /* 0x000fe40008800000 */
[----:B------:R-:W-:Y:S02]  /*38d0*/  UIADD3 UR40, UPT, UPT, UR32, 0x100, URZ ;  /* 0x0000010020287890 */ /* 0x000fe4000fffe0ff */
[----:B------:R-:W-:Y:S01]  /*38e0*/  @UP0 ULEA UR30, UR17, UR7, 0x3 ;  /* 0x00000007111e0291 */ /* 0x000fe2000f8e18ff */
[----:B------:R-:W-:Y:S01]  /*38f0*/  LOP3.LUT R2, R2, UR31, RZ, 0x3c, !PT ;  /* 0x0000001f02027c12 */ /* 0x000fe2000f8e3cff */
[----:B------:R-:W-:Y:S02]  /*3900*/  UIADD3 UR36, UPT, UPT, UR32, 0x180, URZ ;  /* 0x0000018020247890 */ /* 0x000fe4000fffe0ff */
[----:B------:R-:W-:Y:S01]  /*3910*/  UIADD3 UR8, UPT, UPT, UR8, 0x28, URZ ;  /* 0x0000002808087890 */ /* 0x000fe2000fffe0ff */
[----:B-1----:R-:W-:Y:S01]  /*3920*/  @P0 SHF.L.U32 R0, R2, 0x1f, RZ ;  /* 0x0000001f02000819 */ /* 0x002fe200000006ff */
[----:B------:R-:W-:Y:S02]  /*3930*/  UIADD3 UR16, UPT, UPT, UR16, 0x1, URZ ;  /* 0x0000000110107890 */ /* 0x000fe4000fffe0ff */
[----:B------:R-:W-:Y:S01]  /*3940*/  UIADD3 UR14, UPT, UPT, UR14, -0x1, URZ ;  /* 0xffffffff0e0e7890 */ /* 0x000fe2000fffe0ff */
[----:B------:R2:W3:Y:S01]  /*3950*/  @P0 SYNCS.PHASECHK.TRANS64.TRYWAIT P2, [UR30], R0 ;  /* 0x00000000ff0005a7 */ /* 0x0004e2000804111e */
[----:B------:R-:W-:Y:S02]  /*3960*/  ULEA UR30, UR46, UR13, 0x9 ;  /* 0x0000000d2e1e7291 */ /* 0x000fe4000f8e48ff */
[----:B------:R-:W-:Y:S02]  /*3970*/  UISETP.NE.AND UP0, UPT, UR16, UR15, UPT ;  /* 0x0000000f1000728c */ /* 0x000fe4000bf05270 */
[----:B------:R-:W-:Y:S02]  /*3980*/  UIADD3 UR42, UPT, UPT, UR30, 0x2, URZ ;  /* 0x000000021e2a7890 */ /* 0x000fe4000fffe0ff */
[----:B------:R-:W-:Y:S02]  /*3990*/  UIADD3 UR38, UPT, UPT, UR30, 0x4, URZ ;  /* 0x000000041e267890 */ /* 0x000fe4000fffe0ff */
[----:B------:R-:W-:Y:S01]  /*39a0*/  UIADD3 UR34, UPT, UPT, UR30, 0x6, URZ ;  /* 0x000000061e227890 */ /* 0x000fe2000fffe0ff */
[----:B------:R-:W-:Y:S01]  /*39b0*/  UMOV UR33, 0x40004040 ;  /* 0x4000404000217882 */ /* 0x000fe20000000000 */
[----:B------:R-:W-:Y:S01]  /*39c0*/  UMOV UR31, 0x40004040 ;  /* 0x40004040001f7882 */ /* 0x000fe20000000000 */
[----:B------:R-:W-:Y:S01]  /*39d0*/  UMOV UR45, 0x40004040 ;  /* 0x40004040002d7882 */ /* 0x000fe20000000000 */
[----:B------:R2:W-:Y:S01]  /*39e0*/  UTCHMMA.2CTA gdesc[UR30], gdesc[UR32], tmem[UR10], tmem[UR28], idesc[UR29], UP3 ;  /* 0x00ff1c201e0075ea */ /* 0x0005e20009a0000a */
[----:B------:R-:W-:Y:S01]  /*39f0*/  UPLOP3.LUT UP3, UPT, UPT, UPT, UPT, 0x80, 0x8 ;  /* 0x000000000008789c */ /* 0x000fe20003f6f070 */
[----:B------:R-:W-:Y:S01]  /*3a00*/  UMOV UR43, 0x40004040 ;  /* 0x40004040002b7882 */ /* 0x000fe20000000000 */
[----:B------:R-:W-:Y:S01]  /*3a10*/  UMOV UR41, 0x40004040 ;  /* 0x4000404000297882 */ /* 0x000fe20000000000 */
[----:B------:R2:W-:Y:S01]  /*3a20*/  UTCHMMA.2CTA gdesc[UR42], gdesc[UR44], tmem[UR10], tmem[UR26], idesc[UR27], UPT ;  /* 0x00ff1a2c2a0075ea */ /* 0x0005e2000ba0000a */
[----:B------:R-:W-:Y:S01]  /*3a30*/  UMOV UR39, 0x40004040 ;  /* 0x4000404000277882 */ /* 0x000fe20000000000 */
[----:B------:R-:W-:Y:S01]  /*3a40*/  UMOV UR37, 0x40004040 ;  /* 0x4000404000257882 */ /* 0x000fe20000000000 */
[----:B------:R-:W-:Y:S01]  /*3a50*/  UMOV UR35, 0x40004040 ;  /* 0x4000404000237882 */ /* 0x000fe20000000000 */
[----:B------:R2:W-:Y:S01]  /*3a60*/  UTCHMMA.2CTA gdesc[UR38], gdesc[UR40], tmem[UR10], tmem[UR24], idesc[UR25], UPT ;  /* 0x00ff1828260075ea */ /* 0x0005e2000ba0000a */
[----:B------:R2:W-:Y:S01]  /*3a70*/  UTCHMMA.2CTA gdesc[UR34], gdesc[UR36], tmem[UR10], tmem[UR22], idesc[UR23], UPT ;  /* 0x00ff1624220075ea */ /* 0x0005e2000ba0000a */
[----:B------:R2:W-:Y:S01]  /*3a80*/  UTCBAR.2CTA.MULTICAST [UR8], URZ, UR12 ;  /* 0x000000ff080073e9 */ /* 0x0005e2000820080c */
[----:B------:R-:W-:Y:S01]  /*3a90*/  UMOV UR46, UR17 ;  /* 0x00000011002e7c82 */ /* 0x000fe20008000000 */
[----:B------:R-:W-:Y:S05]  /*3aa0*/  BRA.U UP0, `(.L_x_74) ;  /* 0xfffffffd00507547 */ /* 0x000fea000b83ffff */
.L_x_71:
[----:B------:R-:W-:Y:S01]  /*3ab0*/  UIADD3 UR9, UPT, UPT, UR9, 0xc0, URZ ;  /* 0x000000c009097890 */ /* 0x000fe2000fffe0ff */
[----:B------:R-:W-:-:S08]  /*3ac0*/  UMOV UR16, UR15 ;  /* 0x0000000f00107c82 */ /* 0x000fd00008000000 */
[----:B------:R4:W-:Y:S01]  /*3ad0*/  UTCBAR.2CTA.MULTICAST [UR9], URZ, UR11 ;  /* 0x000000ff090073e9 */ /* 0x0009e2000820080b */
[----:B------:R-:W-:Y:S02]  /*3ae0*/  NOP ;  /* 0x0000000000007918 */ /* 0x000fe40000000000 */
.L_x_69:
[----:B------:R-:W-:Y:S01]  /*3af0*/  UIADD3 UR18, UPT, UPT, UR18, 0x1, URZ ;  /* 0x0000000112127890 */ /* 0x000fe2000fffe0ff */
[----:B------:R-:W-:-:S03]  /*3b00*/  ISETP.NE.AND P0, PT, R8, 0x2, PT ;  /* 0x000000020800780c */ /* 0x000fc60003f05270 */
[----:B------:R-:W-:Y:S01]  /*3b10*/  UISETP.NE.AND UP0, UPT, UR18, 0x4, UPT ;  /* 0x000000041200788c */ /* 0x000fe2000bf05270 */
[----:B-12---:R-:W-:Y:S02]  /*3b20*/  SEL R0, RZ, 0x1, P0 ;  /* 0x00000001ff007807 */ /* 0x006fe40000000000 */
[----:B------:R-:W-:Y:S01]  /*3b30*/  SEL R8, R8, RZ, P0 ;  /* 0x000000ff08087207 */ /* 0x000fe20000000000 */
[----:B------:R-:W-:Y:S01]  /*3b40*/  USEL UR8, URZ, 0x1, UP0 ;  /* 0x00000001ff087887 */ /* 0x000fe20008000000 */
[----:B------:R-:W-:Y:S01]  /*3b50*/  LOP3.LUT R3, R3, R0, RZ, 0x3c, !PT ;  /* 0x0000000003037212 */ /* 0x000fe200078e3cff */
[----:B------:R-:W-:-:S04]  /*3b60*/  USEL UR18, UR18, URZ, UP0 ;  /* 0x000000ff12127287 */ /* 0x000fc80008000000 */
[----:B------:R-:W-:Y:S01]  /*3b70*/  LOP3.LUT R9, R9, UR8, RZ, 0x3c, !PT ;  /* 0x0000000809097c12 */ /* 0x000fe2000f8e3cff */
[----:B------:R-:W-:Y:S07]  /*3b80*/  @P1 BRA `(.L_x_75) ;  /* 0xfffffff800881947 */ /* 0x000fee000383ffff */
[----:B------:R-:W1:Y:S01]  /*3b90*/  S2UR UR6, SR_CgaCtaId ;  /* 0x00000000000679c3 */ /* 0x000e620000008800 */
[----:B------:R-:W-:Y:S01]  /*3ba0*/  ELECT P0, URZ, PT ;  /* 0x0000000000ff782f */ /* 0x000fe20003800000 */
[----:B------:R-:W-:Y:S01]  /*3bb0*/  HFMA2 R0, -RZ, RZ, 0, 5.9604644775390625e-08 ;  /* 0x00000001ff007431 */ /* 0x000fe200000001ff */
[----:B------:R-:W-:-:S05]  /*3bc0*/  UMOV UR8, 0x40 ;  /* 0x0000004000087882 */ /* 0x000fca0000000000 */
[----:B------:R-:W-:Y:S01]  /*3bd0*/  UVIRTCOUNT.DEALLOC.SMPOOL 0x80 ;  /* 0x000000800000784c */ /* 0x000fe20000000000 */
[----:B------:R-:W-:Y:S02]  /*3be0*/  UISETP.NE.AND UP0, UPT, UR5, URZ, UPT ;  /* 0x000000ff0500728c */ /* 0x000fe4000bf05270 */
[----:B-1----:R-:W-:-:S09]  /*3bf0*/  ULEA UR6, UR6, UR8, 0x18 ;  /* 0x0000000806067291 */ /* 0x002fd2000f8ec0ff */
[----:B------:R1:W-:Y:S01]  /*3c00*/  @P0 STS.U8 [UR6+0x1c], R0 ;  /* 0x00001c00ff000988 */ /* 0x0003e20008000006 */
[----:B------:R-:W-:Y:S05]  /*3c10*/  BRA.U UP0, `(.L_x_76) ;  /* 0x0000000100a07547 */ /* 0x000fea000b800000 */
[----:B------:R-:W-:Y:S01]  /*3c20*/  UIADD3 UR5, UPT, UPT, UR7, 0xe0, URZ ;  /* 0x000000e007057890 */ /* 0x000fe2000fffe0ff */
[----:B------:R-:W-:-:S03]  /*3c30*/  SHF.L.U32 R3, R9, 0x1f, RZ ;  /* 0x0000001f09037819 */ /* 0x000fc600000006ff */
[----:B------:R-:W-:-:S09]  /*3c40*/  ULEA UR8, UR18, UR5, 0x3 ;  /* 0x0000000512087291 */ /* 0x000fd2000f8e18ff */
[----:B------:R-:W2:Y:S02]  /*3c50*/  SYNCS.PHASECHK.TRANS64.TRYWAIT P0, [UR8], R3 ;  /* 0x00000003ff0075a7 */ /* 0x000ea40008001108 */
[----:B--2---:R-:W-:Y:S05]  /*3c60*/  @!P0 BRA `(.L_x_77) ;  /* 0x0000005000b48947 */ /* 0x004fea0003800000 */
.L_x_175:
[----:B----4-:R-:W-:-:S04]  /*3c70*/  UIADD3 UR9, UPT, UPT, UR18, 0x1, URZ ;  /* 0x0000000112097890 */ /* 0x010fc8000fffe0ff */
        /* <DEDUP_REMOVED lines=8> */
.L_x_177:
        /* <DEDUP_REMOVED lines=9> */
.L_x_179:
[----:B------:R-:W-:-:S04]  /*3d90*/  UIADD3 UR9, UPT, UPT, UR9, 0x1, URZ ;  /* 0x0000000109097890 */ /* 0x000fc8000fffe0ff */
[----:B------:R-:W-:-:S04]  /*3da0*/  UISETP.NE.AND UP1, UPT, UR9, 0x4, UPT ;  /* 0x000000040900788c */ /* 0x000fc8000bf25270 */
[----:B------:R-:W-:Y:S02]  /*3db0*/  USEL UR8, URZ, 0x1, UP1 ;  /* 0x00000001ff087887 */ /* 0x000fe40008800000 */
[----:B------:R-:W-:-:S04]  /*3dc0*/  USEL UR9, UR9, URZ, UP1 ;  /* 0x000000ff09097287 */ /* 0x000fc80008800000 */
[----:B------:R-:W-:Y:S01]  /*3dd0*/  ULEA UR9, UR9, UR5, 0x3 ;  /* 0x0000000509097291 */ /* 0x000fe2000f8e18ff */
[----:B-1----:R-:W-:-:S04]  /*3de0*/  LOP3.LUT R3, R2, UR8, RZ, 0x3c, !PT ;  /* 0x0000000802037c12 */ /* 0x002fc8000f8e3cff */
[----:B------:R-:W-:Y:S01]  /*3df0*/  SHF.L.U32 R3, R3, 0x1f, RZ ;  /* 0x0000001f03037819 */ /* 0x000fe200000006ff */
[----:B------:R-:W-:-:S04]  /*3e00*/  IMAD.U32 R0, RZ, RZ, UR9 ;  /* 0x00000009ff007e24 */ /* 0x000fc8000f8e00ff */
[----:B------:R1:W2:Y:S03]  /*3e10*/  SYNCS.PHASECHK.TRANS64.TRYWAIT P0, [R0+URZ], R3 ;  /* 0x00000003000075a7 */ /* 0x0002a600080011ff */
[----:B--2---:R-:W-:Y:S05]  /*3e20*/  @!P0 NANOSLEEP.SYNCS 0x989680 ;  /* 0x009896800000895d */ /* 0x004fea0003900000 */
[----:B------:R-:W2:Y:S02]  /*3e30*/  @!P0 SYNCS.PHASECHK.TRANS64 P0, [R0+URZ], R3 ;  /* 0x00000003000085a7 */ /* 0x000ea400080010ff */
[----:B--2---:R-:W-:Y:S05]  /*3e40*/  @P0 BRA `(.L_x_80) ;  /* 0x0000000000200947 */ /* 0x004fea0003800000 */
.L_x_81:
[----:B--2---:R2:W4:Y:S02]  /*3e50*/  SYNCS.PHASECHK.TRANS64.TRYWAIT P0, [R0+URZ], R3 ;  /* 0x00000003000075a7 */ /* 0x00452400080011ff */
[----:B----4-:R-:W-:Y:S05]  /*3e60*/  @!P0 NANOSLEEP.SYNCS 0x989680 ;  /* 0x009896800000895d */ /* 0x010fea0003900000 */
[----:B------:R-:W4:Y:S02]  /*3e70*/  @!P0 SYNCS.PHASECHK.TRANS64 P0, [R0+URZ], R3 ;  /* 0x00000003000085a7 */ /* 0x000f2400080010ff */
[----:B----4-:R-:W-:Y:S05]  /*3e80*/  @!P0 BRA `(.L_x_81) ;  /* 0xfffffffc00f08947 */ /* 0x010fea000383ffff */
[----:B------:R-:W-:Y:S05]  /*3e90*/  BRA `(.L_x_80) ;  /* 0x00000000000c7947 */ /* 0x000fea0003800000 */
.L_x_76:
[----:B------:R-:W-:-:S04]  /*3ea0*/  UIADD3 UR5, UPT, UPT, UR7, 0x120, URZ ;  /* 0x0000012007057890 */ /* 0x000fc8000fffe0ff */
[----:B------:R-:W-:-:S09]  /*3eb0*/  UPRMT UR5, UR4, 0x654, UR5 ;  /* 0x0000065404057896 */ /* 0x000fd20008000005 */
[----:B------:R-:W-:Y:S03]  /*3ec0*/  SYNCS.ARRIVE.TRANS64.RED.A1T0 RZ, [UR5], RZ ;  /* 0x000000ffffff79a7 */ /* 0x000fe60008100405 */
.L_x_80:
[----:B-12---:R-:W-:Y:S01]  /*3ed0*/  SHF.L.U32 R3, RZ, 0x1f, RZ ;  /* 0x0000001fff037819 */ /* 0x006fe200000006ff */
[----:B------:R-:W-:Y:S01]  /*3ee0*/  UIADD3 UR5, UPT, UPT, UR7, 0x120, URZ ;  /* 0x0000012007057890 */ /* 0x000fe2000fffe0ff */
[----:B------:R-:W-:Y:S02]  /*3ef0*/  PLOP3.LUT P0, PT, PT, PT, UP0, 0x80, 0x8 ;  /* 0x000000000008781c */ /* 0x000fe40003f0f008 */
[----:B------:R-:W1:Y:S02]  /*3f00*/  SYNCS.PHASECHK.TRANS64.TRYWAIT P1, [UR7+0x120], R3 ;  /* 0x00012003ff0075a7 */ /* 0x000e640008021107 */
[----:B-1----:R-:W-:Y:S09]  /*3f10*/  @!P1 BRA `(.L_x_82) ;  /* 0x0000005000509947 */ /* 0x002ff20003800000 */
.L_x_181:
[----:B------:R-:W-:Y:S01]  /*3f20*/  @!UP0 UPRMT UR5, UR4, 0x654, UR5 ;  /* 0x0000065404058896 */ /* 0x000fe20008000005 */
[----:B------:R-:W-:Y:S02]  /*3f30*/  UMOV UR8, 0xffff ;  /* 0x0000ffff00087882 */ /* 0x000fe40000000000 */
[----:B------:R-:W-:-:S06]  /*3f40*/  UMOV UR4, 0x1 ;  /* 0x0000000100047882 */ /* 0x000fcc0000000000 */
[----:B------:R-:W-:Y:S01]  /*3f50*/  @!P0 SYNCS.ARRIVE.TRANS64.RED.A1T0 RZ, [UR5], RZ ;  /* 0x000000ffffff89a7 */ /* 0x000fe20008100405 */
[----:B------:R-:W-:Y:S01]  /*3f60*/  NOP ;  /* 0x0000000000007918 */ /* 0x000fe20000000000 */
[----:B-1----:R-:W1:Y:S01]  /*3f70*/  LDS R0, [UR6+0x14] ;  /* 0x00001406ff007984 */ /* 0x002e620008000800 */
[----:B------:R-:W-:-:S04]  /*3f80*/  ULOP3.LUT UR5, UR21, 0xffff, URZ, 0xc0, !UPT ;  /* 0x0000ffff15057892 */ /* 0x000fc8000f8ec0ff */
[----:B------:R-:W-:-:S04]  /*3f90*/  USHF.R.U32.HI UR5, URZ, 0x5, UR5 ;  /* 0x00000005ff057899 */ /* 0x000fc80008011605 */
[----:B------:R-:W-:Y:S02]  /*3fa0*/  USHF.L.U32 UR8, UR8, UR5, URZ ;  /* 0x0000000508087299 */ /* 0x000fe400080006ff */
[----:B------:R-:W-:-:S04]  /*3fb0*/  USHF.L.U32 UR4, UR4, UR5, URZ ;  /* 0x0000000504047299 */ /* 0x000fc800080006ff */
[----:B-1----:R-:W-:-:S04]  /*3fc0*/  LOP3.LUT R0, R0, UR8, RZ, 0xc0, !PT ;  /* 0x0000000800007c12 */ /* 0x002fc8000f8ec0ff */
[----:B------:R-:W-:-:S13]  /*3fd0*/  ISETP.NE.AND P0, PT, R0, UR8, PT ;  /* 0x0000000800007c0c */ /* 0x000fda000bf05270 */
[----:B------:R-:W-:Y:S05]  /*3fe0*/  @P0 BRA `(.L_x_83) ;  /* 0x0000000000580947 */ /* 0x000fea0003800000 */
[----:B------:R-:W1:Y:S02]  /*3ff0*/  LDS R0, [UR6+0x18] ;  /* 0x00001806ff007984 */ /* 0x000e640008000800 */
[----:B-1----:R-:W-:-:S04]  /*4000*/  LOP3.LUT R0, R0, UR4, RZ, 0xc0, !PT ;  /* 0x0000000400007c12 */ /* 0x002fc8000f8ec0ff */
[----:B------:R-:W-:-:S13]  /*4010*/  ISETP.NE.AND P0, PT, R0, UR4, PT ;  /* 0x0000000400007c0c */ /* 0x000fda000bf05270 */
[----:B------:R-:W-:Y:S05]  /*4020*/  @P0 BRA `(.L_x_84) ;  /* 0x00000000003c0947 */ /* 0x000fea0003800000 */
[----:B------:R-:W1:Y:S01]  /*4030*/  S2R R2, SR_LANEID ;  /* 0x0000000000027919 */ /* 0x000e620000000000 */
[----:B------:R-:W-:Y:S01]  /*4040*/  ULOP3.LUT UR8, URZ, UR8, URZ, 0x33, !UPT ;  /* 0x00000008ff087292 */ /* 0x000fe2000f8e33ff */
[----:B------:R-:W-:Y:S01]  /*4050*/  LOP3.LUT R4, RZ, UR4, RZ, 0x33, !PT ;  /* 0x00000004ff047c12 */ /* 0x000fe2000f8e33ff */
[----:B------:R-:W-:Y:S02]  /*4060*/  VOTEU.ANY UR7, UPT, PT ;  /* 0x0000000000077886 */ /* 0x000fe400038e0100 */
[----:B------:R-:W-:Y:S01]  /*4070*/  UFLO.U32 UR7, UR7 ;  /* 0x00000007000772bd */ /* 0x000fe200080e0000 */
[----:B------:R-:W2:Y:S01]  /*4080*/  REDUX UR4, R4 ;  /* 0x00000000040473c4 */ /* 0x000ea20000000000 */
[----:B------:R-:W-:-:S06]  /*4090*/  IMAD.U32 R0, RZ, RZ, UR8 ;  /* 0x00000008ff007e24 */ /* 0x000fcc000f8e00ff */
[----:B------:R1:W-:Y:S01]  /*40a0*/  UTCATOMSWS.AND URZ, UR8 ;  /* 0x0000000800ff79e3 */ /* 0x0003e20008000000 */
[----:B------:R-:W3:Y:S01]  /*40b0*/  REDUX UR5, R0 ;  /* 0x00000000000573c4 */ /* 0x000ee20000000000 */
[----:B-1----:R-:W-:Y:S01]  /*40c0*/  ISETP.EQ.U32.AND P0, PT, R2, UR7, PT ;  /* 0x0000000702007c0c */ /* 0x002fe2000bf02070 */
[----:B--2---:R-:W-:Y:S01]  /*40d0*/  IMAD.U32 R2, RZ, RZ, UR4 ;  /* 0x00000004ff027e24 */ /* 0x004fe2000f8e00ff */
[----:B---3--:R-:W-:-:S11]  /*40e0*/  MOV R3, UR5 ;  /* 0x0000000500037c02 */ /* 0x008fd60008000f00 */
[----:B------:R1:W-:Y:S04]  /*40f0*/  @P0 ATOMS.AND RZ, [UR6+0x14], R3 ;  /* 0x00001403ffff098c */ /* 0x0003e8000a800006 */
[----:B------:R1:W-:Y:S01]  /*4100*/  @P0 ATOMS.AND RZ, [UR6+0x18], R2 ;  /* 0x00001802ffff098c */ /* 0x0003e2000a800006 */
[----:B------:R-:W-:Y:S05]  /*4110*/  BRA `(.L_x_85) ;  /* 0x0000000000147947 */ /* 0x000fea0003800000 */
.L_x_84:
[----:B------:R-:W-:Y:S02]  /*4120*/  MOV R2, 0x4140 ;  /* 0x0000414000027802 */ /* 0x000fe40000000f00 */
[----:B---345:R-:W-:Y:S05]  /*4130*/  CALL.REL.NOINC `($__internal_0_$__cuda_sm10x_tcgen05_guardrail_trap_col_being_dealloced_not_returned_by_alloc) ;  /* 0x0000005400307944 */ /* 0x038fea0003c00000 */
[----:B------:R-:W-:Y:S05]  /*4140*/  BRA `(.L_x_85) ;  /* 0x0000000000087947 */ /* 0x000fea0003800000 */
.L_x_83:
[----:B------:R-:W-:Y:S02]  /*4150*/  MOV R2, 0x4170 ;  /* 0x0000417000027802 */ /* 0x000fe40000000f00 */
[----:B---345:R-:W-:Y:S05]  /*4160*/  CALL.REL.NOINC `($__internal_2_$__cuda_sm10x_tcgen05_guardrail_trap_unallocated_columns_being_dealloced) ;  /* 0x00000054003c7944 */ /* 0x038fea0003c00000 */
.L_x_85:
[----:B------:R-:W-:Y:S01]  /*4170*/  NOP ;  /* 0x0000000000007918 */ /* 0x000fe20000000000 */
[----:B----4-:R-:W-:Y:S05]  /*4180*/  EXIT ;  /* 0x000000000000794d */ /* 0x010fea0003800000 */
.L_x_56:
[----:B------:R-:W-:-:S09]  /*4190*/  UISETP.NE.OR UP5, UPT, UR10, 0x3, !UP5 ;  /* 0x000000030a00788c */ /* 0x000fd2000efa5670 */
[----:B------:R-:W-:Y:S05]  /*41a0*/  BRA.U UP5, `(.L_x_86) ;  /* 0x0000001105787547 */ /* 0x000fea000b800000 */
[----:B------:R-:W1:Y:S01]  /*41b0*/  LDC R0, c[0x0][0xb30] ;  /* 0x0002cc00ff007b82 */ /* 0x000e620000000800 */
[----:B------:R-:W2:Y:S01]  /*41c0*/  LDCU.64 UR8, c[0x0][0x888] ;  /* 0x00011100ff0877ac */ /* 0x000ea20008000a00 */
[----:B------:R-:W-:Y:S02]  /*41d0*/  HFMA2 R25, -RZ, RZ, 0, 0 ;  /* 0x00000000ff197431 */ /* 0x000fe400000001ff */
[----:B-----5:R-:W-:Y:S01]  /*41e0*/  IMAD.MOV.U32 R32, RZ, RZ, 0x1 ;  /* 0x00000001ff207424 */ /* 0x020fe200078e00ff */
[----:B------:R-:W-:Y:S01]  /*41f0*/  MOV R23, 0x1000 ;  /* 0x0000100000177802 */ /* 0x000fe20000000f00 */
[----:B------:R-:W3:Y:S01]  /*4200*/  LDCU.64 UR4, c[0x0][0x890] ;  /* 0x00011200ff0477ac */ /* 0x000ee20008000a00 */
[----:B------:R-:W-:Y:S01]  /*4210*/  IMAD.MOV.U32 R27, RZ, RZ, RZ ;  /* 0x000000ffff1b7224 */ /* 0x000fe200078e00ff */
[----:B------:R-:W4:Y:S01]  /*4220*/  LDC R19, c[0x0][0x370] ;  /* 0x0000dc00ff137b82 */ /* 0x000f220000000800 */
[----:B------:R-:W-:Y:S01]  /*4230*/  UMOV UR7, 0x400 ;  /* 0x0000040000077882 */ /* 0x000fe20000000000 */
[----:B------:R-:W-:-:S02]  /*4240*/  UPLOP3.LUT UP1, UPT, UPT, UPT, UPT, 0x40, 0x4 ;  /* 0x000000000004789c */ /* 0x000fc40003f2e870 */
[----:B------:R-:W-:-:S04]  /*4250*/  ULEA UR7, UR37, UR7, 0x18 ;  /* 0x0000000725077291 */ /* 0x000fc8000f8ec0ff */
[----:B------:R-:W4:Y:S01]  /*4260*/  LDC R2, c[0x0][0xb0c] ;  /* 0x0002c300ff027b82 */ /* 0x000f220000000800 */
[----:B------:R-:W-:Y:S02]  /*4270*/  UIADD3 UR13, UPT, UPT, UR7, 0x68, URZ ;  /* 0x00000068070d7890 */ /* 0x000fe4000fffe0ff */
[----:B--2---:R-:W-:Y:S02]  /*4280*/  UISETP.NE.U32.AND UP3, UPT, UR8, URZ, UPT ;  /* 0x000000ff0800728c */ /* 0x004fe4000bf65070 */
[----:B------:R-:W-:Y:S02]  /*4290*/  UIADD3 UR41, UPT, UPT, UR7, 0x50, URZ ;  /* 0x0000005007297890 */ /* 0x000fe4000fffe0ff */
[----:B---3--:R-:W-:Y:S01]  /*42a0*/  UISETP.NE.U32.AND UP4, UPT, UR4, URZ, UPT ;  /* 0x000000ff0400728c */ /* 0x008fe2000bf85070 */
[----:B------:R-:W2:Y:S01]  /*42b0*/  LDC R18, c[0x0][0xb20] ;  /* 0x0002c800ff127b82 */ /* 0x000ea20000000800 */
[----:B-1----:R-:W-:Y:S01]  /*42c0*/  ISETP.NE.AND P1, PT, R0, 0x1, PT ;  /* 0x000000010000780c */ /* 0x002fe20003f25270 */
[----:B------:R-:W-:-:S02]  /*42d0*/  UISETP.NE.AND.EX UP3, UPT, UR9, URZ, UPT, UP3 ;  /* 0x000000ff0900728c */ /* 0x000fc4000bf65330 */
[----:B------:R-:W-:Y:S02]  /*42e0*/  UIADD3 UR33, UPT, UPT, UR7, 0x58, URZ ;  /* 0x0000005807217890 */ /* 0x000fe4000fffe0ff */
[----:B------:R-:W-:Y:S02]  /*42f0*/  UIADD3 UR25, UPT, UPT, UR7, 0x60, URZ ;  /* 0x0000006007197890 */ /* 0x000fe4000fffe0ff */
[----:B------:R-:W1:Y:S01]  /*4300*/  LDC.64 R36, c[0x0][0x348] ;  /* 0x0000d200ff247b82 */ /* 0x000e620000000a00 */
[----:B------:R-:W-:Y:S02]  /*4310*/  UPRMT UR13, UR37, 0x654, UR13 ;  /* 0x00000654250d7896 */ /* 0x000fe4000800000d */
[----:B------:R-:W-:-:S05]  /*4320*/  UISETP.NE.AND.EX UP4, UPT, UR5, URZ, UPT, UP4 ;  /* 0x000000ff0500728c */ /* 0x000fca000bf85340 */
[----:B------:R-:W3:Y:S08]  /*4330*/  LDC.64 R16, c[0x0][0xb10] ;  /* 0x0002c400ff107b82 */ /* 0x000ef00000000a00 */
[----:B------:R-:W1:Y:S08]  /*4340*/  LDC.64 R6, c[0x0][0xb18] ;  /* 0x0002c600ff067b82 */ /* 0x000e700000000a00 */
[----:B------:R-:W1:Y:S08]  /*4350*/  LDC.64 R4, c[0x0][0xb28] ;  /* 0x0002ca00ff047b82 */ /* 0x000e700000000a00 */
[----:B--2-4-:R-:W1:Y:S02]  /*4360*/  LDC R22, c[0x0][0x374] ;  /* 0x0000dd00ff167b82 */ /* 0x014e640000000800 */
.L_x_97:
[----:B------:R-:W-:Y:S02]  /*4370*/  LEA R0, R27, UR7, 0x3 ;  /* 0x000000071b007c11 */ /* 0x000fe4000f8e18ff */
[----:B------:R-:W-:Y:S02]  /*4380*/  SHF.L.U32 R3, R25, 0x1f, RZ ;  /* 0x0000001f19037819 */ /* 0x000fe400000006ff */
[----:B------:R-:W-:Y:S02]  /*4390*/  LEA R28, R27, UR7, 0x4 ;  /* 0x000000071b1c7c11 */ /* 0x000fe4000f8e20ff */
[----:B--2---:R-:W2:Y:S02]  /*43a0*/  SYNCS.PHASECHK.TRANS64.TRYWAIT P0, [R0+URZ+0xa0], R3 ;  /* 0x0000a003000075a7 */ /* 0x004ea400080011ff */
[----:B--2---:R-:W-:Y:S05]  /*43b0*/  @!P0 BRA `(.L_x_87) ;  /* 0x0000004c00408947 */ /* 0x004fea0003800000 */
.L_x_182:
[----:B------:R-:W-:Y:S01]  /*43c0*/  ISETP.GE.AND P0, PT, R26, 0x1, PT ;  /* 0x000000011a00780c */ /* 0x000fe20003f06270 */
[----:B------:R-:W4:Y:S01]  /*43d0*/  LDS.128 R28, [R28+0x130] ;  /* 0x000130001c1c7984 */ /* 0x000f220000000c00 */
[----:B--2---:R-:W-:Y:S01]  /*43e0*/  VIADD R0, R0, 0xb0 ;  /* 0x000000b000007836 */ /* 0x004fe20000000000 */
[----:B------:R-:W-:Y:S01]  /*43f0*/  @!PT LDS RZ, [RZ] ;  /* 0x00000000fffff984 */ /* 0x000fe20000000800 */
[----:B------:R-:W-:Y:S01]  /*4400*/  @!PT LDS RZ, [RZ] ;  /* 0x00000000fffff984 */ /* 0x000fe20000000800 */
[----:B------:R-:W-:Y:S01]  /*4410*/  @!PT LDS RZ, [RZ] ;  /* 0x00000000fffff984 */ /* 0x000fe20000000800 */
[----:B------:R-:W-:Y:S01]  /*4420*/  @!PT LDS RZ, [RZ] ;  /* 0x00000000fffff984 */ /* 0x000fe20000000800 */
[----:B------:R2:W-:Y:S06]  /*4430*/  MEMBAR.ALL.CTA ;  /* 0x0000000000007992 */ /* 0x0005ec0000008000 */
[----:B--2---:R-:W2:Y:S01]  /*4440*/  FENCE.VIEW.ASYNC.S ;  /* 0x00000000000073c6 */ /* 0x004ea20000000000 */
[----:B------:R-:W-:Y:S04]  /*4450*/  PRMT R0, RZ, 0x654, R0 ;  /* 0x00000654ff007816 */ /* 0x000fe80000000000 */
[----:B--2---:R2:W-:Y:S01]  /*4460*/  SYNCS.ARRIVE.TRANS64.RED.A1T0 RZ, [R0+URZ], RZ ;  /* 0x000000ff00ff79a7 */ /* 0x0045e200081004ff */
[----:B----4-:R-:W-:Y:S11]  /*4470*/  LOP3.LUT P3, RZ, R30, 0x1, RZ, 0xc0, !PT ;  /* 0x000000011eff7812 */ /* 0x010ff6000786c0ff */
[----:B------:R-:W-:Y:S02]  /*4480*/  @!UPT UIADD3 URZ, UPT, UPT, URZ, URZ, URZ ;  /* 0x000000fffffff290 */ /* 0x000fe4000fffe0ff */
[----:B------:R-:W-:Y:S02]  /*4490*/  @P3 MOV R13, R28 ;  /* 0x0000001c000d3202 */ /* 0x000fe40000000f00 */
[----:B------:R-:W-:Y:S01]  /*44a0*/  @P3 LOP3.LUT R8, R29, 0xffff, RZ, 0xc0, !PT ;  /* 0x0000ffff1d083812 */ /* 0x000fe200078ec0ff */
[----:B--2---:R-:W-:Y:S06]  /*44b0*/  @!P0 BRA `(.L_x_88) ;  /* 0x0000000000a48947 */ /* 0x004fec0003800000 */
[----:B-1----:R-:W-:Y:S01]  /*44c0*/  IMAD.HI.U32 R33, R22, R7, RZ ;  /* 0x0000000716217227 */ /* 0x002fe200078e00ff */
[----:B------:R-:W-:Y:S02]  /*44d0*/  ISETP.NE.AND P0, PT, R6, 0x1, PT ;  /* 0x000000010600780c */ /* 0x000fe40003f05270 */
[----:B------:R-:W-:Y:S01]  /*44e0*/  ISETP.NE.AND P2, PT, R26, 0x1, PT ;  /* 0x000000011a00780c */ /* 0x000fe20003f45270 */
[----:B---3--:R-:W-:Y:S01]  /*44f0*/  IMAD.HI.U32 R34, R19, R16, RZ ;  /* 0x0000001013227227 */ /* 0x008fe200078e00ff */
[----:B------:R-:W-:Y:S02]  /*4500*/  SHF.R.U32.HI R33, RZ, R18, R33 ;  /* 0x00000012ff217219 */ /* 0x000fe40000011621 */
[----:B------:R-:W-:Y:S01]  /*4510*/  ISETP.NE.AND P4, PT, R2, 0x1, PT ;  /* 0x000000010200780c */ /* 0x000fe20003f85270 */
[----:B------:R-:W-:Y:S01]  /*4520*/  IMAD.HI.U32 R38, R13, R16, RZ ;  /* 0x000000100d267227 */ /* 0x000fe200078e00ff */
[----:B------:R-:W-:Y:S02]  /*4530*/  SHF.R.U32.HI R34, RZ, R17, R34 ;  /* 0x00000011ff227219 */ /* 0x000fe40000011622 */
[----:B------:R-:W-:Y:S01]  /*4540*/  SEL R3, R22, R33, !P0 ;  /* 0x0000002116037207 */ /* 0x000fe20004000000 */
[C---:B------:R-:W-:Y:S01]  /*4550*/  IMAD.HI.U32 R33, R8.reuse, R7, RZ ;  /* 0x0000000708217227 */ /* 0x040fe200078e00ff */
[----:B------:R-:W-:Y:S02]  /*4560*/  SEL R11, R19, R34, !P4 ;  /* 0x00000022130b7207 */ /* 0x000fe40006000000 */
[----:B------:R-:W-:Y:S01]  /*4570*/  SHF.R.U32.HI R38, RZ, R17, R38 ;  /* 0x00000011ff267219 */ /* 0x000fe20000011626 */
[----:B------:R-:W-:Y:S01]  /*4580*/  IMAD.HI.U32 R40, R3, R4, RZ ;  /* 0x0000000403287227 */ /* 0x000fe200078e00ff */
[----:B------:R-:W-:Y:S03]  /*4590*/  SHF.R.U32.HI R33, RZ, R18, R33 ;  /* 0x00000012ff217219 */ /* 0x000fe60000011621 */
[----:B------:R-:W-:Y:S01]  /*45a0*/  IMAD.HI.U32 R34, R11, R4, RZ ;  /* 0x000000040b227227 */ /* 0x000fe200078e00ff */
[----:B------:R-:W-:Y:S02]  /*45b0*/  @P2 SHF.R.U32.HI R3, RZ, R5, R40 ;  /* 0x00000005ff032219 */ /* 0x000fe40000011628 */
[----:B------:R-:W-:Y:S02]  /*45c0*/  SEL R9, R8, R33, !P0 ;  /* 0x0000002108097207 */ /* 0x000fe40004000000 */
[----:B------:R-:W-:Y:S01]  /*45d0*/  @P2 SHF.R.U32.HI R11, RZ, R5, R34 ;  /* 0x00000005ff0b2219 */ /* 0x000fe20000011622 */
[C---:B------:R-:W-:Y:S01]  /*45e0*/  IMAD R10, R26.reuse, R3, RZ ;  /* 0x000000031a0a7224 */ /* 0x040fe200078e02ff */
[----:B------:R-:W-:Y:S01]  /*45f0*/  SEL R3, R13, R38, !P4 ;  /* 0x000000260d037207 */ /* 0x000fe20006000000 */
[C---:B------:R-:W-:Y:S03]  /*4600*/  IMAD.HI.U32 R14, R9.reuse, R4, RZ ;  /* 0x00000004090e7227 */ /* 0x040fe600078e00ff */
[----:B------:R-:W-:Y:S01]  /*4610*/  ISETP.GE.AND P0, PT, R9, R10, PT ;  /* 0x0000000a0900720c */ /* 0x000fe20003f06270 */
[C---:B------:R-:W-:Y:S01]  /*4620*/  IMAD R12, R26.reuse, R11, RZ ;  /* 0x0000000b1a0c7224 */ /* 0x040fe200078e02ff */
[-C--:B------:R-:W-:Y:S04]  /*4630*/  SHF.R.U32.HI R14, RZ, R5.reuse, R14 ;  /* 0x00000005ff0e7219 */ /* 0x080fe8000001160e */
[----:B------:R-:W-:Y:S02]  /*4640*/  ISETP.GE.OR P0, PT, R3, R12, P0 ;  /* 0x0000000c0300720c */ /* 0x000fe40000706670 */
[----:B------:R-:W-:Y:S05]  /*4650*/  SEL R15, R9, R14, !P2 ;  /* 0x0000000e090f7207 */ /* 0x000fea0005000000 */
[----:B------:R-:W-:Y:S04]  /*4660*/  IMAD.MOV R14, RZ, RZ, -R15 ;  /* 0x000000ffff0e7224 */ /* 0x000fe800078e0a0f */
[----:B------:R-:W-:Y:S02]  /*4670*/  IMAD R14, R26, R14, R9 ;  /* 0x0000000e1a0e7224 */ /* 0x000fe400078e0209 */
[C---:B------:R-:W-:Y:S05]  /*4680*/  @!P0 IMAD.HI.U32 R10, R3.reuse, R4, RZ ;  /* 0x00000004030a8227 */ /* 0x040fea00078e00ff */
[----:B------:R-:W-:Y:S04]  /*4690*/  @!P0 SHF.R.U32.HI R10, RZ, R5, R10 ;  /* 0x00000005ff0a8219 */ /* 0x000fe8000001160a */
[----:B------:R-:W-:Y:S01]  /*46a0*/  @!P0 SEL R0, R3, R10, !P2 ;  /* 0x0000000a03008207 */ /* 0x000fe20005000000 */
[----:B------:R-:W-:Y:S03]  /*46b0*/  IMAD.MOV R10, RZ, RZ, -R3 ;  /* 0x000000ffff0a7224 */ /* 0x000fe600078e0a03 */
[----:B------:R-:W-:Y:S01]  /*46c0*/  @!P0 IADD3 R15, PT, PT, R15, -R0, RZ ;  /* 0x800000000f0f8210 */ /* 0x000fe20007ffe0ff */
[----:B------:R-:W-:Y:S01]  /*46d0*/  @!P0 IMAD R0, R11, R14, R0 ;  /* 0x0000000e0b008224 */ /* 0x000fe200078e0200 */
[----:B------:R-:W-:Y:S01]  /*46e0*/  IADD3 R11, PT, PT, -R9, RZ, RZ ;  /* 0x000000ff090b7210 */ /* 0x000fe20007ffe1ff */
[----:B------:R-:W-:Y:S02]  /*46f0*/  IMAD R13, R2, R10, R13 ;  /* 0x0000000a020d7224 */ /* 0x000fe400078e020d */
[----:B------:R-:W-:Y:S02]  /*4700*/  @!P0 IMAD R9, R15, R26, R3 ;  /* 0x0000001a0f098224 */ /* 0x000fe400078e0203 */
[----:B------:R-:W-:Y:S02]  /*4710*/  @!P0 IMAD.MOV.U32 R3, RZ, RZ, R0 ;  /* 0x000000ffff038224 */ /* 0x000fe400078e0000 */
[----:B------:R-:W-:Y:S02]  /*4720*/  IMAD R8, R6, R11, R8 ;  /* 0x0000000b06087224 */ /* 0x000fe400078e0208 */
[----:B------:R-:W-:Y:S02]  /*4730*/  IMAD R13, R3, R2, R13 ;  /* 0x00000002030d7224 */ /* 0x000fe400078e020d */
[----:B------:R-:W-:Y:S02]  /*4740*/  IMAD R8, R9, R6, R8 ;  /* 0x0000000609087224 */ /* 0x000fe400078e0208 */
.L_x_88:
[----:B------:R-:W-:Y:S05]  /*4750*/  BRA.U UP1, `(.L_x_89) ;  /* 0x0000000101107547 */ /* 0x000fea000b800000 */
[----:B------:R-:W-:Y:S04]  /*4760*/  MOV R0, UR6 ;  /* 0x0000000600007c02 */ /* 0x000fe80008000f00 */
[----:B------:R-:W-:Y:S04]  /*4770*/  SHF.L.U32 R3, R0, 0x1f, RZ ;  /* 0x0000001f00037819 */ /* 0x000fe800000006ff */
[----:B------:R-:W2:Y:S02]  /*4780*/  SYNCS.PHASECHK.TRANS64.TRYWAIT P0, [UR7+0x98], R3 ;  /* 0x00009803ff0075a7 */ /* 0x000ea40008001107 */
[----:B--2---:R-:W-:Y:S05]  /*4790*/  @!P0 BRA `(.L_x_90) ;  /* 0x00000048005c8947 */ /* 0x004fea0003800000 */
.L_x_89:
[----:B------:R-:W-:Y:S02]  /*47a0*/  R2UR UR42, R20 ;  /* 0x00000000142a72ca */ /* 0x000fe400000e0000 */
[----:B------:R-:W-:Y:S02]  /*47b0*/  R2UR UR43, R21 ;  /* 0x00000000152b72ca */ /* 0x000fe400000e0000 */
[----:B------:R-:W-:Y:S02]  /*47c0*/  ISETP.NE.U32.AND P2, PT, RZ, UR4, PT ;  /* 0x00000004ff007c0c */ /* 0x000fe4000bf45070 */
[----:B------:R-:W-:Y:S02]  /*47d0*/  SHF.L.U32 R12, R32, 0x1f, RZ ;  /* 0x0000001f200c7819 */ /* 0x000fe400000006ff */
[----:B------:R-:W-:Y:S05]  /*47e0*/  ISETP.NE.AND.EX P2, PT, RZ, UR5, PT, P2 ;  /* 0x00000005ff007c0c */ /* 0x000fea000bf45320 */
[----:B------:R-:W-:Y:S02]  /*47f0*/  USHF.L.U32 UR42, UR42, 0x7, URZ ;  /* 0x000000072a2a7899 */ /* 0x000fe400080006ff */
[----:B------:R-:W-:Y:S01]  /*4800*/  USHF.L.U32 UR43, UR43, 0x6, URZ ;  /* 0x000000062b2b7899 */ /* 0x000fe200080006ff */
[----:B------:R-:W-:Y:S11]  /*4810*/  BRA.U !UP4, `(.L_x_91) ;  /* 0x000000010c347547 */ /* 0x000ff6000b800000 */
[----:B------:R-:W-:Y:S01]  /*4820*/  UPLOP3.LUT UP0, UPT, UPT, UPT, UP3, 0x80, 0x8 ;  /* 0x000000000008789c */ /* 0x000fe20003f0f030 */
[----:B--2---:R-:W-:Y:S02]  /*4830*/  HFMA2 R0, -RZ, RZ, 0, 5.9604644775390625e-08 ;  /* 0x00000001ff007431 */ /* 0x004fe400000001ff */
[----:B------:R-:W-:Y:S03]  /*4840*/  IMAD.MOV.U32 R59, RZ, RZ, 0x1 ;  /* 0x00000001ff3b7424 */ /* 0x000fe600078e00ff */
[----:B------:R-:W-:Y:S05]  /*4850*/  PLOP3.LUT P0, PT, PT, PT, UP0, 0x80, 0x8 ;  /* 0x000000000008781c */ /* 0x000fea0003f0f008 */
[----:B------:R-:W2:Y:S01]  /*4860*/  @UP0 LDCU.64 UR10, c[0x0][0x888] ;  /* 0x00011100ff0a07ac */ /* 0x000ea20008000a00 */
[----:B------:R-:W-:Y:S07]  /*4870*/  @UP0 UIMAD UR8, UR36, UR4, URZ ;  /* 0x00000004240802a4 */ /* 0x000fee000f8e02ff */
[----:B------:R-:W-:Y:S01]  /*4880*/  @!P0 PRMT R59, R0, 0x7610, R59 ;  /* 0x00007610003b8816 */ /* 0x000fe2000000003b */
[----:B--2---:R-:W-:Y:S03]  /*4890*/  @UP0 UIMAD.WIDE UR10, UR8, 0x4, UR10 ;  /* 0x00000004080a08a5 */ /* 0x004fe6000f8e020a */
[----:B------:R-:W2:Y:S03]  /*48a0*/  @!UP0 LDCU UR8, c[0x0][0x880] ;  /* 0x00011000ff0887ac */ /* 0x000ea60008000800 */
[----:B------:R-:W-:Y:S01]  /*48b0*/  IMAD.U32 R10, RZ, RZ, UR10 ;  /* 0x0000000aff0a7e24 */ /* 0x000fe2000f8e00ff */
[----:B------:R-:W-:Y:S05]  /*48c0*/  MOV R11, UR11 ;  /* 0x0000000b000b7c02 */ /* 0x000fea0008000f00 */
[----:B------:R4:W5:Y:S02]  /*48d0*/  @P0 LDG.E R35, desc[UR46][R10.64] ;  /* 0x0000002e0a230981 */ /* 0x000964000c1e1900 */
[----:B--2-4-:R-:W-:Y:S07]  /*48e0*/  @!P0 IMAD.U32 R35, RZ, RZ, UR8 ;  /* 0x00000008ff238e24 */ /* 0x014fee000f8e00ff */
.L_x_91:
[----:B-----5:R-:W-:Y:S01]  /*48f0*/  @!P2 FSETP.EQ.AND P0, PT, R35, RZ, PT ;  /* 0x000000ff2300a20b */ /* 0x020fe20003f02000 */
[----:B------:R-:W-:Y:S01]  /*4900*/  @!UPT UIADD3 URZ, UPT, UPT, URZ, URZ, URZ ;  /* 0x000000fffffff290 */ /* 0x000fe2000fffe0ff */
[----:B------:R-:W-:Y:S11]  /*4910*/  @!P2 BRA `(.L_x_92) ;  /* 0x000000000014a947 */ /* 0x000ff60003800000 */
[----:B------:R-:W-:Y:S02]  /*4920*/  LOP3.LUT P2, RZ, R59, 0xff, RZ, 0xc0, !PT ;  /* 0x000000ff3bff7812 */ /* 0x000fe4000784c0ff */
[----:B------:R-:W-:Y:S04]  /*4930*/  PLOP3.LUT P0, PT, PT, PT, UP0, 0x80, 0x8 ;  /* 0x000000000008781c */ /* 0x000fe80003f0f008 */
[----:B------:R-:W-:Y:S07]  /*4940*/  PLOP3.LUT P0, PT, P0, PT, PT, 0x8, 0x80 ;  /* 0x000000000080781c */ /* 0x000fee000070e170 */
[----:B------:R-:W-:Y:S11]  /*4950*/  @P2 FSETP.EQ.AND P0, PT, R35, RZ, PT ;  /* 0x000000ff2300220b */ /* 0x000ff60003f02000 */
[----:B------:R-:W-:Y:S02]  /*4960*/  @!UPT UIADD3 URZ, UPT, UPT, URZ, URZ, URZ ;  /* 0x000000fffffff290 */ /* 0x000fe4000fffe0ff */
.L_x_92:
[----:B------:R-:W4:Y:S01]  /*4970*/  SYNCS.PHASECHK.TRANS64.TRYWAIT P2, [UR7+0x70], R12 ;  /* 0x0000700cff0075a7 */ /* 0x000f220008041107 */
[----:B------:R-:W-:Y:S04]  /*4980*/  ELECT P4, URZ, PT ;  /* 0x0000000000ff782f */ /* 0x000fe80003880000 */
[----:B------:R-:W-:Y:S11]  /*4990*/  PLOP3.LUT P4, PT, P0, P4, PT, 0xf2, 0x2f ;  /* 0x00000000002f781c */ /* 0x000ff60000789e72 */
[----:B------:R-:W-:Y:S02]  /*49a0*/  @!UPT UIADD3 URZ, UPT, UPT, URZ, URZ, URZ ;  /* 0x000000fffffff290 */ /* 0x000fe4000fffe0ff */
[----:B-1----:R-:W-:Y:S05]  /*49b0*/  @!P4 IADD3 R9, P0, PT, R36, 0x580, RZ ;  /* 0x000005802409c810 */ /* 0x002fea0007f1e0ff */
[----:B--2---:R-:W-:Y:S01]  /*49c0*/  @!P4 IMAD.X R0, RZ, RZ, R37, P0 ;  /* 0x000000ffff00c224 */ /* 0x004fe200000e0625 */
[----:B----4-:R-:W-:Y:S07]  /*49d0*/  @!P2 BRA `(.L_x_93) ;  /* 0x0000004400e4a947 */ /* 0x010fee0003800000 */
.L_x_185:
[----:B------:R-:W-:Y:S01]  /*49e0*/  @!P4 R2UR UR9, R9 ;  /* 0x000000000909c2ca */ /* 0x000fe200000e0000 */
[----:B------:R-:W-:Y:S01]  /*49f0*/  VOTEU.ALL UP1, P4 ;  /* 0x0000000000ff7886 */ /* 0x000fe20002020000 */
[----:B------:R-:W-:Y:S01]  /*4a00*/  @!P4 R2UR UR8, R0 ;  /* 0x000000000008c2ca */ /* 0x000fe200000e0000 */
[----:B------:R-:W-:Y:S01]  /*4a10*/  VOTEU.ALL UP2, P4 ;  /* 0x0000000000ff7886 */ /* 0x000fe20002040000 */
[----:B------:R-:W-:Y:S01]  /*4a20*/  UMOV UR16, 0x0 ;  /* 0x0000000000107882 */ /* 0x000fe20000000000 */
[----:B------:R-:W-:Y:S01]  /*4a30*/  UMOV UR17, 0x10000000 ;  /* 0x1000000000117882 */ /* 0x000fe20000000000 */
[----:B------:R-:W-:Y:S01]  /*4a40*/  @!UP1 UIADD3 UR40, UPT, UPT, UR7, 0x200, URZ ;  /* 0x0000020007289890 */ /* 0x000fe2000fffe0ff */
[----:B------:R-:W-:Y:S01]  /*4a50*/  @!P4 IMAD.MOV.U32 R0, RZ, RZ, 0x1000 ;  /* 0x00001000ff00c424 */ /* 0x000fe200078e00ff */
[----:B------:R-:W-:Y:S01]  /*4a60*/  UMOV UR44, UR36 ;  /* 0x00000024002c7c82 */ /* 0x000fe20008000000 */
[----:B------:R-:W-:Y:S01]  /*4a70*/  @!UP1 UIADD3 UR10, UPT, UPT, UR42, 0x40, URZ ;  /* 0x000000402a0a9890 */ /* 0x000fe2000fffe0ff */
[----:B------:R-:W-:Y:S01]  /*4a80*/  @!P4 IADD3 R9, P0, PT, R36, 0x580, RZ ;  /* 0x000005802409c810 */ /* 0x000fe20007f1e0ff */
[----:B------:R-:W-:Y:S01]  /*4a90*/  UMOV UR11, UR43 ;  /* 0x0000002b000b7c82 */ /* 0x000fe20008000000 */
[----:B------:R-:W-:Y:S01]  /*4aa0*/  UMOV UR12, UR36 ;  /* 0x00000024000c7c82 */ /* 0x000fe20008000000 */
[----:B------:R-:W-:Y:S01]  /*4ab0*/  IMAD.U32 R10, RZ, RZ, UR9 ;  /* 0x00000009ff0a7e24 */ /* 0x000fe2000f8e00ff */
[----:B------:R-:W-:Y:S01]  /*4ac0*/  UMOV UR9, UR41 ;  /* 0x0000002900097c82 */ /* 0x000fe20008000000 */
[----:B------:R-:W-:Y:S01]  /*4ad0*/  IMAD.U32 R11, RZ, RZ, UR8 ;  /* 0x00000008ff0b7e24 */ /* 0x000fe2000f8e00ff */
[----:B------:R-:W-:Y:S02]  /*4ae0*/  @!UP1 UIADD3 UR8, UPT, UPT, UR7, 0xa00, URZ ;  /* 0x00000a0007089890 */ /* 0x000fe4000fffe0ff */
[----:B------:R-:W-:Y:S01]  /*4af0*/  @!P4 R2UR UR18, R10 ;  /* 0x000000000a12c2ca */ /* 0x000fe200000e0000 */
[----:B------:R-:W-:Y:S01]  /*4b00*/  VOTEU.ALL UP1, P4 ;  /* 0x0000000000ff7886 */ /* 0x000fe20002020000 */
[----:B------:R-:W-:Y:S01]  /*4b10*/  @!P4 R2UR UR19, R11 ;  /* 0x000000000b13c2ca */ /* 0x000fe200000e0000 */
[----:B------:R-:W-:Y:S11]  /*4b20*/  UPRMT UR14, UR37, 0x654, UR41 ;  /* 0x00000654250e7896 */ /* 0x000ff60008000029 */
[----:B------:R-:W-:Y:S01]  /*4b30*/  @!UPT UIADD3 URZ, UPT, UPT, URZ, URZ, URZ ;  /* 0x000000fffffff290 */ /* 0x000fe2000fffe0ff */
[----:B------:R2:W-:Y:S01]  /*4b40*/  @!UP2 UTMALDG.3D [UR40], [UR18], desc[UR16] ;  /* 0x000010281200a5b4 */ /* 0x0005e20008011000 */
[----:B------:R2:W-:Y:S01]  /*4b50*/  @!UP1 UTMALDG.3D [UR8], [UR18], desc[UR16] ;  /* 0x00001008120095b4 */ /* 0x0005e20008011000 */
[----:B------:R4:W-:Y:S01]  /*4b60*/  @!P4 SYNCS.ARRIVE.TRANS64.RED.A0TR RZ, [UR7+0x50], R0 ;  /* 0x00005000ffffc9a7 */ /* 0x0009e20008300407 */
[----:B------:R-:W-:Y:S01]  /*4b70*/  SYNCS.ARRIVE.TRANS64.RED.A1T0 RZ, [UR14], RZ ;  /* 0x000000ffffff79a7 */ /* 0x000fe2000810040e */
[----:B----4-:R-:W-:Y:S01]  /*4b80*/  @!P4 IMAD.X R0, RZ, RZ, R37, P0 ;  /* 0x000000ffff00c224 */ /* 0x010fe200000e0625 */
[----:B------:R-:W4:Y:S02]  /*4b90*/  SYNCS.PHASECHK.TRANS64.TRYWAIT P2, [UR7+0x78], R12 ;  /* 0x0000780cff0075a7 */ /* 0x000f240008041107 */
[----:B--2-4-:R-:W-:Y:S05]  /*4ba0*/  @!P2 BRA `(.L_x_94) ;  /* 0x000000440088a947 */ /* 0x014fea0003800000 */
.L_x_187:
        /* <DEDUP_REMOVED lines=8> */
[----:B------:R-:W-:Y:S01]  /*4c30*/  @!UP1 UIADD3 UR32, UPT, UPT, UR7, 0x1200, URZ ;  /* 0x0000120007209890 */ /* 0x000fe2000fffe0ff */
[----:B------:R-:W-:Y:S01]  /*4c40*/  @!P4 IADD3 R21, P0, PT, R36, 0x580, RZ ;  /* 0x000005802415c810 */ /* 0x000fe20007f1e0ff */
[----:B------:R-:W-:Y:S01]  /*4c50*/  UMOV UR35, UR43 ;  /* 0x0000002b00237c82 */ /* 0x000fe20008000000 */
[----:B------:R-:W-:Y:S02]  /*4c60*/  @!UP1 UIADD3 UR10, UPT, UPT, UR42, 0x50, URZ ;  /* 0x000000502a0a9890 */ /* 0x000fe4000fffe0ff */
[----:B------:R-:W-:Y:S01]  /*4c70*/  IMAD.U32 R10, RZ, RZ, UR9 ;  /* 0x00000009ff0a7e24 */ /* 0x000fe2000f8e00ff */
[----:B------:R-:W-:Y:S01]  /*4c80*/  UMOV UR9, UR33 ;  /* 0x0000002100097c82 */ /* 0x000fe20008000000 */
[----:B------:R-:W-:Y:S01]  /*4c90*/  IMAD.U32 R11, RZ, RZ, UR8 ;  /* 0x00000008ff0b7e24 */ /* 0x000fe2000f8e00ff */
[----:B------:R-:W-:Y:S01]  /*4ca0*/  @!UP1 UIADD3 UR8, UPT, UPT, UR7, 0x1a00, URZ ;  /* 0x00001a0007089890 */ /* 0x000fe2000fffe0ff */
[----:B------:R-:W-:Y:S01]  /*4cb0*/  @!P4 IMAD.X R20, RZ, RZ, R37, P0 ;  /* 0x000000ffff14c224 */ /* 0x000fe200000e0625 */
[----:B------:R-:W-:Y:S01]  /*4cc0*/  @!P4 R2UR UR18, R10 ;  /* 0x000000000a12c2ca */ /* 0x000fe200000e0000 */
[----:B------:R-:W-:Y:S01]  /*4cd0*/  VOTEU.ALL UP1, P4 ;  /* 0x0000000000ff7886 */ /* 0x000fe20002020000 */
[----:B------:R-:W-:Y:S01]  /*4ce0*/  @!P4 R2UR UR19, R11 ;  /* 0x000000000b13c2ca */ /* 0x000fe200000e0000 */
[----:B------:R-:W-:Y:S01]  /*4cf0*/  UMOV UR11, UR43 ;  /* 0x0000002b000b7c82 */ /* 0x000fe20008000000 */
[----:B------:R-:W-:Y:S01]  /*4d00*/  UMOV UR12, UR36 ;  /* 0x00000024000c7c82 */ /* 0x000fe20008000000 */
[----:B------:R-:W-:Y:S10]  /*4d10*/  UPRMT UR14, UR37, 0x654, UR33 ;  /* 0x00000654250e7896 */ /* 0x000ff40008000021 */
[----:B------:R2:W-:Y:S01]  /*4d20*/  @!UP2 UTMALDG.3D [UR32], [UR18], desc[UR16] ;  /* 0x000010201200a5b4 */ /* 0x0005e20008011000 */
[----:B------:R2:W-:Y:S01]  /*4d30*/  @!UP1 UTMALDG.3D [UR8], [UR18], desc[UR16] ;  /* 0x00001008120095b4 */ /* 0x0005e20008011000 */
[----:B------:R2:W-:Y:S01]  /*4d40*/  @!P4 SYNCS.ARRIVE.TRANS64.RED.A0TR RZ, [UR7+0x58], R0 ;  /* 0x00005800ffffc9a7 */ /* 0x0005e20008300407 */
[----:B------:R-:W-:Y:S01]  /*4d50*/  SYNCS.ARRIVE.TRANS64.RED.A1T0 RZ, [UR14], RZ ;  /* 0x000000ffffff79a7 */ /* 0x000fe2000810040e */
[----:B------:R-:W4:Y:S02]  /*4d60*/  SYNCS.PHASECHK.TRANS64.TRYWAIT P2, [UR7+0x80], R12 ;  /* 0x0000800cff0075a7 */ /* 0x000f240008041107 */
[----:B--2-4-:R-:W-:Y:S05]  /*4d70*/  @!P2 BRA `(.L_x_95) ;  /* 0x00000044002ca947 */ /* 0x014fea0003800000 */
.L_x_189:
[----:B------:R-:W2:Y:S01]  /*4d80*/  LDC.64 R14, c[0x0][0xb10] ;  /* 0x0002c400ff0e7b82 */ /* 0x000ea20000000a00 */
[----:B------:R-:W-:Y:S01]  /*4d90*/  @!P4 R2UR UR9, R21 ;  /* 0x000000001509c2ca */ /* 0x000fe200000e0000 */
[----:B------:R-:W-:Y:S01]  /*4da0*/  VOTEU.ALL UP1, P4 ;  /* 0x0000000000ff7886 */ /* 0x000fe20002020000 */
[----:B------:R-:W-:Y:S01]  /*4db0*/  @!P4 R2UR UR8, R20 ;  /* 0x000000001408c2ca */ /* 0x000fe200000e0000 */
[----:B------:R-:W-:Y:S01]  /*4dc0*/  VOTEU.ALL UP2, P4 ;  /* 0x0000000000ff7886 */ /* 0x000fe20002040000 */
[----:B------:R-:W-:Y:S03]  /*4dd0*/  UMOV UR16, 0x0 ;  /* 0x0000000000107882 */ /* 0x000fe60000000000 */
[----:B------:R-:W4:Y:S01]  /*4de0*/  LDC.64 R10, c[0x0][0xb18] ;  /* 0x0002c600ff0a7b82 */ /* 0x000f220000000a00 */
[----:B------:R-:W-:Y:S01]  /*4df0*/  @!UP1 UIADD3 UR26, UPT, UPT, UR42, 0x20, URZ ;  /* 0x000000202a1a9890 */ /* 0x000fe2000fffe0ff */
[----:B------:R-:W-:Y:S01]  /*4e00*/  @P3 SHF.R.U32.HI R24, RZ, 0x10, R29 ;  /* 0x00000010ff183819 */ /* 0x000fe2000001161d */
[----:B------:R-:W-:Y:S01]  /*4e10*/  @!UP1 UIADD3 UR24, UPT, UPT, UR7, 0x2200, URZ ;  /* 0x0000220007189890 */ /* 0x000fe2000fffe0ff */
[----:B------:R-:W-:Y:S01]  /*4e20*/  VIADD R27, R27, 0x1 ;  /* 0x000000011b1b7836 */ /* 0x000fe20000000000 */
[----:B------:R-:W-:Y:S03]  /*4e30*/  UMOV UR17, 0x10000000 ;  /* 0x1000000000117882 */ /* 0x000fe60000000000 */
[----:B------:R-:W5:Y:S01]  /*4e40*/  @!P1 LDC R0, c[0x0][0xb20] ;  /* 0x0002c800ff009b82 */ /* 0x000f620000000800 */
[----:B------:R-:W-:Y:S01]  /*4e50*/  UMOV UR27, UR43 ;  /* 0x0000002b001b7c82 */ /* 0x000fe20008000000 */
[----:B------:R-:W-:Y:S01]  /*4e60*/  IMAD.U32 R20, RZ, RZ, UR9 ;  /* 0x00000009ff147e24 */ /* 0x000fe2000f8e00ff */
[----:B------:R-:W-:Y:S05]  /*4e70*/  UMOV UR28, UR36 ;  /* 0x00000024001c7c82 */ /* 0x000fea0008000000 */
[----:B-1----:R-:W1:Y:S01]  /*4e80*/  @!P1 LDC R3, c[0x0][0xb0c] ;  /* 0x0002c300ff039b82 */ /* 0x002e620000000800 */
[----:B------:R-:W-:Y:S01]  /*4e90*/  IMAD.U32 R21, RZ, RZ, UR8 ;  /* 0x00000008ff157e24 */ /* 0x000fe2000f8e00ff */
[----:B------:R-:W-:Y:S01]  /*4ea0*/  @!UP1 UIADD3 UR10, UPT, UPT, UR42, 0x60, URZ ;  /* 0x000000602a0a9890 */ /* 0x000fe2000fffe0ff */
[----:B------:R-:W-:Y:S01]  /*4eb0*/  @!P4 R2UR UR18, R20 ;  /* 0x000000001412c2ca */ /* 0x000fe200000e0000 */
[----:B------:R-:W-:Y:S01]  /*4ec0*/  @!UP1 UIADD3 UR8, UPT, UPT, UR7, 0x2a00, URZ ;  /* 0x00002a0007089890 */ /* 0x000fe2000fffe0ff */
[----:B------:R-:W-:Y:S01]  /*4ed0*/  @!P4 IMAD.MOV.U32 R20, RZ, RZ, 0x1000 ;  /* 0x00001000ff14c424 */ /* 0x000fe200078e00ff */
[----:B------:R-:W-:Y:S01]  /*4ee0*/  @!P4 R2UR UR19, R21 ;  /* 0x000000001513c2ca */ /* 0x000fe200000e0000 */
[----:B------:R-:W-:Y:S01]  /*4ef0*/  VOTEU.ALL UP1, P4 ;  /* 0x0000000000ff7886 */ /* 0x000fe20002020000 */
[----:B------:R-:W-:Y:S01]  /*4f00*/  UMOV UR9, UR25 ;  /* 0x0000001900097c82 */ /* 0x000fe20008000000 */
[----:B------:R-:W-:Y:S01]  /*4f10*/  UMOV UR11, UR43 ;  /* 0x0000002b000b7c82 */ /* 0x000fe20008000000 */
[----:B------:R-:W-:Y:S01]  /*4f20*/  UMOV UR12, UR36 ;  /* 0x00000024000c7c82 */ /* 0x000fe20008000000 */
[----:B------:R-:W-:Y:S08]  /*4f30*/  UPRMT UR14, UR37, 0x654, UR25 ;  /* 0x00000654250e7896 */ /* 0x000ff00008000019 */
[----:B------:R1:W-:Y:S02]  /*4f40*/  @!UP2 UTMALDG.3D [UR24], [UR18], desc[UR16] ;  /* 0x000010181200a5b4 */ /* 0x0003e40008011000 */
[----:B-1----:R-:W-:Y:S01]  /*4f50*/  @!P1 ISETP.NE.AND P2, PT, R3, 0x1, PT ;  /* 0x000000010300980c */ /* 0x002fe20003f45270 */
[C---:B--2---:R-:W-:Y:S01]  /*4f60*/  @!P1 IMAD.HI.U32 R14, R13.reuse, R14, RZ ;  /* 0x0000000e0d0e9227 */ /* 0x044fe200078e00ff */
[----:B----4-:R-:W-:Y:S01]  /*4f70*/  @!P1 ISETP.NE.AND P0, PT, R10, 0x1, PT ;  /* 0x000000010a00980c */ /* 0x010fe20003f05270 */
[----:B------:R1:W-:Y:S01]  /*4f80*/  @!UP1 UTMALDG.3D [UR8], [UR18], desc[UR16] ;  /* 0x00001008120095b4 */ /* 0x0003e20008011000 */
[----:B------:R1:W-:Y:S01]  /*4f90*/  @!P4 SYNCS.ARRIVE.TRANS64.RED.A0TR RZ, [UR7+0x60], R20 ;  /* 0x00006014ffffc9a7 */ /* 0x0003e20008300407 */
[C---:B------:R-:W-:Y:S01]  /*4fa0*/  @!P1 IMAD.HI.U32 R11, R8.reuse, R11, RZ ;  /* 0x0000000b080b9227 */ /* 0x040fe200078e00ff */
[----:B------:R-:W-:Y:S04]  /*4fb0*/  @!P1 SHF.R.U32.HI R14, RZ, R15, R14 ;  /* 0x0000000fff0e9219 */ /* 0x000fe8000001160e */
[----:B-----5:R-:W-:Y:S02]  /*4fc0*/  @!P1 SHF.R.U32.HI R9, RZ, R0, R11 ;  /* 0x00000000ff099219 */ /* 0x020fe4000001160b */
[----:B------:R-:W-:Y:S02]  /*4fd0*/  @!P1 SEL R14, R13, R14, !P2 ;  /* 0x0000000e0d0e9207 */ /* 0x000fe40005000000 */
[----:B------:R-:W-:Y:S05]  /*4fe0*/  @!P1 SEL R9, R8, R9, !P0 ;  /* 0x0000000908099207 */ /* 0x000fea0004000000 */
[----:B------:R-:W-:Y:S01]  /*4ff0*/  @!P1 IMAD.IADD R0, R9, 0x1, -R14 ;  /* 0x0000000109009824 */ /* 0x000fe200078e0a0e */
[----:B------:R-:W-:Y:S01]  /*5000*/  SYNCS.ARRIVE.TRANS64.RED.A1T0 RZ, [UR14], RZ ;  /* 0x000000ffffff79a7 */ /* 0x000fe2000810040e */
[----:B------:R-:W-:Y:S02]  /*5010*/  @!P1 IMAD.IADD R9, R14, 0x1, -R9 ;  /* 0x000000010e099824 */ /* 0x000fe400078e0a09 */
[----:B------:R-:W-:Y:S02]  /*5020*/  @!P1 IMAD R13, R0, R3, R13 ;  /* 0x00000003000d9224 */ /* 0x000fe400078e020d */
[----:B------:R-:W-:Y:S01]  /*5030*/  @!P1 IMAD R8, R9, R10, R8 ;  /* 0x0000000a09089224 */ /* 0x000fe200078e0208 */
[----:B------:R-:W2:Y:S02]  /*5040*/  SYNCS.PHASECHK.TRANS64.TRYWAIT P5, [UR7+0x88], R12 ;  /* 0x0000880cff0075a7 */ /* 0x000ea400080a1107 */
[----:B-12---:R-:W-:Y:S05]  /*5050*/  @!P5 BRA `(.L_x_96) ;  /* 0x00000040008cd947 */ /* 0x006fea0003800000 */
.L_x_191:
[----:B-1----:R-:W-:Y:S01]  /*5060*/  @!P4 IADD3 R3, P0, PT, R36, 0x580, RZ ;  /* 0x000005802403c810 */ /* 0x002fe20007f1e0ff */
[----:B------:R-:W-:Y:S01]  /*5070*/  VOTEU.ALL UP1, P4 ;  /* 0x0000000000ff7886 */ /* 0x000fe20002020000 */
[----:B------:R-:W-:Y:S01]  /*5080*/  VOTEU.ALL UP2, P4 ;  /* 0x0000000000ff7886 */ /* 0x000fe20002040000 */
[----:B------:R-:W-:Y:S01]  /*5090*/  UMOV UR14, 0x0 ;  /* 0x00000000000e7882 */ /* 0x000fe20000000000 */
[----:B------:R-:W-:Y:S01]  /*50a0*/  @!P4 R2UR UR9, R3 ;  /* 0x000000000309c2ca */ /* 0x000fe200000e0000 */
[----:B------:R-:W-:Y:S01]  /*50b0*/  @!P4 IMAD.X R0, RZ, RZ, R37, P0 ;  /* 0x000000ffff00c224 */ /* 0x000fe200000e0625 */
[----:B------:R-:W-:Y:S01]  /*50c0*/  @!UP1 UIADD3 UR17, UPT, UPT, UR7, 0x68, URZ ;  /* 0x0000006807119890 */ /* 0x000fe2000fffe0ff */
[----:B------:R-:W-:Y:S01]  /*50d0*/  ISETP.NE.AND P0, PT, R27, 0x2, PT ;  /* 0x000000021b00780c */ /* 0x000fe20003f05270 */
[----:B------:R-:W-:Y:S01]  /*50e0*/  @!UP1 UIADD3 UR18, UPT, UPT, UR42, 0x30, URZ ;  /* 0x000000302a129890 */ /* 0x000fe2000fffe0ff */
[----:B------:R-:W-:Y:S01]  /*50f0*/  LOP3.LUT R32, R32, 0x1, RZ, 0x3c, !PT ;  /* 0x0000000120207812 */ /* 0x000fe200078e3cff */
[----:B------:R-:W-:Y:S01]  /*5100*/  @!UP1 UIADD3 UR16, UPT, UPT, UR7, 0x3200, URZ ;  /* 0x0000320007109890 */ /* 0x000fe2000fffe0ff */
[----:B------:R-:W-:Y:S01]  /*5110*/  @!P4 R2UR UR8, R0 ;  /* 0x000000000008c2ca */ /* 0x000fe200000e0000 */
[----:B------:R-:W-:Y:S01]  /*5120*/  UMOV UR15, 0x10000000 ;  /* 0x10000000000f7882 */ /* 0x000fe20000000000 */
[----:B------:R-:W-:Y:S01]  /*5130*/  UMOV UR19, UR43 ;  /* 0x0000002b00137c82 */ /* 0x000fe20008000000 */
[----:B------:R-:W-:Y:S01]  /*5140*/  UMOV UR20, UR36 ;  /* 0x0000002400147c82 */ /* 0x000fe20008000000 */
[----:B------:R-:W-:Y:S01]  /*5150*/  @!UP1 UIADD3 UR10, UPT, UPT, UR42, 0x70, URZ ;  /* 0x000000702a0a9890 */ /* 0x000fe2000fffe0ff */
[----:B------:R-:W-:Y:S01]  /*5160*/  SEL R0, RZ, 0x1, P0 ;  /* 0x00000001ff007807 */ /* 0x000fe20000000000 */
[----:B------:R-:W-:Y:S01]  /*5170*/  IMAD.U32 R10, RZ, RZ, UR9 ;  /* 0x00000009ff0a7e24 */ /* 0x000fe2000f8e00ff */
[----:B------:R-:W-:Y:S01]  /*5180*/  UMOV UR11, UR43 ;  /* 0x0000002b000b7c82 */ /* 0x000fe20008000000 */
[----:B------:R-:W-:Y:S01]  /*5190*/  UMOV UR12, UR36 ;  /* 0x00000024000c7c82 */ /* 0x000fe20008000000 */
[----:B------:R-:W-:Y:S01]  /*51a0*/  UMOV UR9, UR17 ;  /* 0x0000001100097c82 */ /* 0x000fe20008000000 */
[----:B------:R-:W-:Y:S01]  /*51b0*/  @P3 R2UR UR36, R24 ;  /* 0x00000000182432ca */ /* 0x000fe200000e0000 */
[----:B------:R-:W-:Y:S01]  /*51c0*/  IMAD.IADD R20, R8, 0x1, R58 ;  /* 0x0000000108147824 */ /* 0x000fe200078e023a */
[----:B------:R-:W-:Y:S01]  /*51d0*/  @!P4 R2UR UR22, R10 ;  /* 0x000000000a16c2ca */ /* 0x000fe200000e0000 */
[----:B------:R-:W-:Y:S01]  /*51e0*/  IMAD.U32 R11, RZ, RZ, UR8 ;  /* 0x00000008ff0b7e24 */ /* 0x000fe2000f8e00ff */
[----:B------:R-:W-:Y:S01]  /*51f0*/  @!UP1 UIADD3 UR8, UPT, UPT, UR7, 0x3a00, URZ ;  /* 0x00003a0007089890 */ /* 0x000fe2000fffe0ff */
[----:B------:R-:W-:Y:S01]  /*5200*/  LOP3.LUT R25, R25, R0, RZ, 0x3c, !PT ;  /* 0x0000000019197212 */ /* 0x000fe200078e3cff */
[----:B------:R-:W-:Y:S01]  /*5210*/  VOTEU.ALL UP1, P4 ;  /* 0x0000000000ff7886 */ /* 0x000fe20002020000 */
[----:B------:R-:W-:Y:S01]  /*5220*/  IMAD.IADD R21, R13, 0x1, R60 ;  /* 0x000000010d157824 */ /* 0x000fe200078e023c */
[----:B------:R-:W-:Y:S02]  /*5230*/  @!P4 R2UR UR23, R11 ;  /* 0x000000000b17c2ca */ /* 0x000fe400000e0000 */
[----:B------:R-:W-:Y:S11]  /*5240*/  SEL R27, R27, RZ, P0 ;  /* 0x000000ff1b1b7207 */ /* 0x000ff60000000000 */
[----:B------:R2:W-:Y:S01]  /*5250*/  @!UP2 UTMALDG.3D [UR16], [UR22], desc[UR14] ;  /* 0x00000e101600a5b4 */ /* 0x0005e20008011000 */
[----:B------:R2:W-:Y:S01]  /*5260*/  @!UP1 UTMALDG.3D [UR8], [UR22], desc[UR14] ;  /* 0x00000e08160095b4 */ /* 0x0005e20008011000 */
[----:B------:R2:W-:Y:S01]  /*5270*/  @!P4 SYNCS.ARRIVE.TRANS64.RED.A0TR RZ, [UR7+0x68], R23 ;  /* 0x00006817ffffc9a7 */ /* 0x0005e20008300407 */
[----:B------:R-:W-:Y:S01]  /*5280*/  UPLOP3.LUT UP1, UPT, UPT, UPT, UPT, 0x80, 0x8 ;  /* 0x000000000008789c */ /* 0x000fe20003f2f070 */
[----:B------:R-:W-:Y:S01]  /*5290*/  SYNCS.ARRIVE.TRANS64.RED.A1T0 RZ, [UR13], RZ ;  /* 0x000000ffffff79a7 */ /* 0x000fe2000810040d */
[----:B------:R-:W-:Y:S09]  /*52a0*/  @P3 BRA `(.L_x_97) ;  /* 0xfffffff000303947 */ /* 0x000ff2000383ffff */
[----:B------:R-:W-:-:S04]  /*52b0*/  SHF.L.U32 R3, R32, 0x1f, RZ ;  /* 0x0000001f20037819 */ /* 0x000fc800000006ff */
[----:B------:R-:W1:Y:S02]  /*52c0*/  SYNCS.PHASECHK.TRANS64.TRYWAIT P0, [UR7+0x70], R3 ;  /* 0x00007003ff0075a7 */ /* 0x000e640008001107 */
[----:B-1----:R-:W-:Y:S05]  /*52d0*/  @!P0 BRA `(.L_x_98) ;  /* 0x0000004000048947 */ /* 0x002fea0003800000 */
.L_x_193:
[----:B------:R-:W4:Y:S02]  /*52e0*/  SYNCS.PHASECHK.TRANS64.TRYWAIT P0, [UR7+0x78], R3 ;  /* 0x00007803ff0075a7 */ /* 0x000f240008001107 */
[----:B----4-:R-:W-:Y:S05]  /*52f0*/  @!P0 BRA `(.L_x_99) ;  /* 0x0000004000148947 */ /* 0x010fea0003800000 */
.L_x_195:
[----:B------:R-:W4:Y:S02]  /*5300*/  SYNCS.PHASECHK.TRANS64.TRYWAIT P0, [UR7+0x80], R3 ;  /* 0x00008003ff0075a7 */ /* 0x000f240008001107 */
[----:B----4-:R-:W-:Y:S05]  /*5310*/  @!P0 BRA `(.L_x_100) ;  /* 0x0000004000248947 */ /* 0x010fea0003800000 */
.L_x_197:
[----:B-1----:R-:W-:-:S07]  /*5320*/  MOV R0, UR7 ;  /* 0x0000000700007c02 */ /* 0x002fce0008000f00 */
.L_x_101:
[----:B-1----:R-:W-:-:S04]  /*5330*/  SHF.L.U32 R3, R32, 0x1f, RZ ;  /* 0x0000001f20037819 */ /* 0x002fc800000006ff */
[----:B------:R1:W4:Y:S03]  /*5340*/  SYNCS.PHASECHK.TRANS64.TRYWAIT P0, [R0+URZ+0x88], R3 ;  /* 0x00008803000075a7 */ /* 0x00032600080011ff */
[----:B----4-:R-:W-:Y:S05]  /*5350*/  @!P0 NANOSLEEP.SYNCS 0x989680 ;  /* 0x009896800000895d */ /* 0x010fea0003900000 */
[----:B------:R-:W4:Y:S02]  /*5360*/  @!P0 SYNCS.PHASECHK.TRANS64 P0, [R0+URZ+0x88], R3 ;  /* 0x00008803000085a7 */ /* 0x000f2400080010ff */
[----:B--2-4-:R-:W-:Y:S05]  /*5370*/  @P0 EXIT ;  /* 0x000000000000094d */ /* 0x014fea0003800000 */
[----:B------:R-:W-:Y:S05]  /*5380*/  BRA `(.L_x_101) ;  /* 0xfffffffc00e87947 */ /* 0x000fea000383ffff */
.L_x_86:
[----:B------:R-:W-:-:S06]  /*5390*/  UISETP.GE.AND UP1, UPT, UR10, 0x4, UPT ;  /* 0x000000040a00788c */ /* 0x000fcc000bf26270 */
[----:B------:R-:W-:-:S13]  /*53a0*/  PLOP3.LUT P0, PT, PT, PT, UP1, 0x80, 0x8 ;  /* 0x000000000008781c */ /* 0x000fda0003f0f018 */
[----:B------:R-:W-:Y:S05]  /*53b0*/  @!P0 EXIT ;  /* 0x000000000000894d */ /* 0x000fea0003800000 */
[----:B------:R-:W-:Y:S01]  /*53c0*/  BAR.SYNC.DEFER_BLOCKING 0x6, 0xa0 ;  /* 0x0182800000007b1d */ /* 0x000fe20000010000 */
[----:B------:R-:W-:Y:S02]  /*53d0*/  IMAD.SHL.U32 R4, R66, 0x200000, RZ ;  /* 0x0020000042047824 */ /* 0x000fe400078e00ff */
[----:B------:R-:W-:Y:S02]  /*53e0*/  HFMA2 R71, -RZ, RZ, 0, 5.9604644775390625e-08 ;  /* 0x00000001ff477431 */ /* 0x000fe400000001ff */
[C---:B------:R-:W-:Y:S01]  /*53f0*/  IMAD.SHL.U32 R65, R72.reuse, 0x10, RZ ;  /* 0x0000001048417824 */ /* 0x040fe200078e00ff */
[----:B------:R-:W-:Y:S01]  /*5400*/  MOV R69, RZ ;  /* 0x000000ff00457202 */ /* 0x000fe20000000f00 */
[----:B------:R-:W-:Y:S01]  /*5410*/  IMAD.U32 R33, R72, 0x10000, RZ ;  /* 0x0001000048217824 */ /* 0x000fe200078e00ff */
[----:B------:R-:W-:Y:S01]  /*5420*/  UMOV UR48, 0x400 ;  /* 0x0000040000307882 */ /* 0x000fe20000000000 */
[----:B------:R-:W1:Y:S01]  /*5430*/  LDC R63, c[0x0][0x370] ;  /* 0x0000dc00ff3f7b82 */ /* 0x000e620000000800 */
[----:B------:R-:W-:Y:S01]  /*5440*/  ULEA UR48, UR37, UR48, 0x18 ;  /* 0x0000003025307291 */ /* 0x000fe2000f8ec0ff */
[----:B------:R-:W-:Y:S01]  /*5450*/  LOP3.LUT R4, R4, 0x200000, RZ, 0xc0, !PT ;  /* 0x0020000004047812 */ /* 0x000fe200078ec0ff */
[----:B------:R-:W-:Y:S01]  /*5460*/  IMAD.SHL.U32 R64, R72, 0x2, RZ ;  /* 0x0000000248407824 */ /* 0x000fe200078e00ff */
[C---:B------:R-:W-:Y:S01]  /*5470*/  LOP3.LUT R5, R65.reuse, 0x40, RZ, 0xc0, !PT ;  /* 0x0000004041057812 */ /* 0x040fe200078ec0ff */
[----:B------:R-:W-:Y:S01]  /*5480*/  IMAD.SHL.U32 R3, R66, 0x200, RZ ;  /* 0x0000020042037824 */ /* 0x000fe200078e00ff */
[----:B------:R-:W-:Y:S01]  /*5490*/  LOP3.LUT R2, R65, 0x5b0, RZ, 0xc0, !PT ;  /* 0x000005b041027812 */ /* 0x000fe200078ec0ff */
[----:B------:R-:W-:Y:S01]  /*54a0*/  UIADD3 UR4, UPT, UPT, UR48, 0x200, URZ ;  /* 0x0000020030047890 */ /* 0x000fe2000fffe0ff */
[----:B------:R-:W2:Y:S01]  /*54b0*/  LDC R28, c[0x0][0xb0c] ;  /* 0x0002c300ff1c7b82 */ /* 0x000ea20000000800 */
[----:B------:R-:W-:Y:S01]  /*54c0*/  LOP3.LUT R33, R4, 0x400000, R33, 0xf8, !PT ;  /* 0x0040000004217812 */ /* 0x000fe200078ef821 */
[----:B------:R-:W-:Y:S01]  /*54d0*/  IMAD.MOV.U32 R30, RZ, RZ, RZ ;  /* 0x000000ffff1e7224 */ /* 0x000fe200078e00ff */
[----:B------:R-:W-:Y:S01]  /*54e0*/  LOP3.LUT R64, R5, 0x8, R64, 0xf8, !PT ;  /* 0x0000000805407812 */ /* 0x000fe200078ef840 */
[----:B------:R-:W-:Y:S01]  /*54f0*/  IMAD.MOV.U32 R70, RZ, RZ, RZ ;  /* 0x000000ffff467224 */ /* 0x000fe200078e00ff */
[----:B------:R-:W-:Y:S01]  /*5500*/  LOP3.LUT R3, R2, 0x200, R3, 0xf8, !PT ;  /* 0x0000020002037812 */ /* 0x000fe200078ef803 */
[----:B------:R-:W-:Y:S01]  /*5510*/  IMAD.MOV.U32 R76, RZ, RZ, RZ ;  /* 0x000000ffff4c7224 */ /* 0x000fe200078e00ff */
[----:B------:R-:W-:Y:S01]  /*5520*/  LOP3.LUT P0, RZ, R65, 0x40, RZ, 0xc0, !PT ;  /* 0x0000004041ff7812 */ /* 0x000fe2000780c0ff */
[----:B------:R-:W3:Y:S01]  /*5530*/  LDC R61, c[0x0][0xb20] ;  /* 0x0002c800ff3d7b82 */ /* 0x000ee20000000800 */
[----:B------:R-:W4:Y:S01]  /*5540*/  LDS R0, [UR48+0x150] ;  /* 0x00015030ff007984 */ /* 0x000f220008000800 */
[----:B------:R-:W-:Y:S01]  /*5550*/  LOP3.LUT R64, R3, R64, RZ, 0xfc, !PT ;  /* 0x0000004003407212 */ /* 0x000fe200078efcff */
[----:B------:R-:W-:Y:S01]  /*5560*/  IMAD.U32 R67, RZ, RZ, UR4 ;  /* 0x00000004ff437e24 */ /* 0x000fe2000f8e00ff */
[----:B------:R-:W-:Y:S01]  /*5570*/  LOP3.LUT R72, R72, 0x60, RZ, 0xc0, !PT ;  /* 0x0000006048487812 */ /* 0x000fe200078ec0ff */
[----:B------:R-:W1:Y:S03]  /*5580*/  LDCU.64 UR52, c[0x0][0x348] ;  /* 0x00006900ff3477ac */ /* 0x000e660008000a00 */
[----:B------:R-:W1:Y:S01]  /*5590*/  LDC R27, c[0x0][0xb30] ;  /* 0x0002cc00ff1b7b82 */ /* 0x000e620000000800 */
[----:B------:R-:W1:Y:S01]  /*55a0*/  LDCU.64 UR38, c[0x0][0x888] ;  /* 0x00011100ff2677ac */ /* 0x000e620008000a00 */
[----:B------:R-:W1:Y:S06]  /*55b0*/  LDCU.64 UR44, c[0x0][0x890] ;  /* 0x00011200ff2c77ac */ /* 0x000e6c0008000a00 */
[----:B------:R-:W1:Y:S01]  /*55c0*/  LDC.64 R56, c[0x0][0xb10] ;  /* 0x0002c400ff387b82 */ /* 0x000e620000000a00 */
[----:B------:R-:W-:Y:S01]  /*55d0*/  UMOV UR49, URZ ;  /* 0x000000ff00317c82 */ /* 0x000fe20008000000 */
[----:B------:R-:W-:-:S06]  /*55e0*/  UMOV UR51, URZ ;  /* 0x000000ff00337c82 */ /* 0x000fcc0008000000 */
[----:B------:R-:W1:Y:S08]  /*55f0*/  LDC.64 R24, c[0x0][0xb18] ;  /* 0x0002c600ff187b82 */ /* 0x000e700000000a00 */
[----:B------:R-:W1:Y:S08]  /*5600*/  LDC.64 R22, c[0x0][0xb28] ;  /* 0x0002ca00ff167b82 */ /* 0x000e700000000a00 */
[----:B------:R-:W1:Y:S01]  /*5610*/  LDC.64 R54, c[0x0][0x8b0] ;  /* 0x00022c00ff367b82 */ /* 0x000e620000000a00 */
[----:B----4-:R-:W-:Y:S01]  /*5620*/  IMAD.IADD R33, R0, 0x1, R33 ;  /* 0x0000000100217824 */ /* 0x010fe200078e0221 */
[----:B------:R-:W-:-:S06]  /*5630*/  P2R R0, PR, RZ, 0x1 ;  /* 0x00000001ff007803 */ /* 0x000fcc0000000000 */
[----:B------:R-:W4:Y:S08]  /*5640*/  LDC.64 R52, c[0x0][0x8a8] ;  /* 0x00022a00ff347b82 */ /* 0x000f300000000a00 */
[----:B--23--:R-:W1:Y:S02]  /*5650*/  LDC R62, c[0x0][0x374] ;  /* 0x0000dd00ff3e7b82 */ /* 0x00ce640000000800 */
.L_x_145:
[C---:B------:R-:W-:Y:S02]  /*5660*/  LEA R0, R76.reuse, UR48, 0x3 ;  /* 0x000000304c007c11 */ /* 0x040fe4000f8e18ff */
[----:B------:R-:W-:Y:S02]  /*5670*/  SHF.L.U32 R3, R69, 0x1f, RZ ;  /* 0x0000001f45037819 */ /* 0x000fe400000006ff */
[----:B------:R-:W-:Y:S02]  /*5680*/  LEA R16, R76, UR48, 0x4 ;  /* 0x000000304c107c11 */ /* 0x000fe4000f8e20ff */
[----:B--2---:R-:W2:Y:S02]  /*5690*/  SYNCS.PHASECHK.TRANS64.TRYWAIT P0, [R0+URZ+0xa0], R3 ;  /* 0x0000a003000075a7 */ /* 0x004ea400080011ff */
[----:B--2---:R-:W-:Y:S05]  /*56a0*/  @!P0 BRA `(.L_x_102) ;  /* 0x0000003c00588947 */ /* 0x004fea0003800000 */
.L_x_198:
[----:B------:R-:W3:Y:S01]  /*56b0*/  LDC.64 R12, c[0x0][0xb10] ;  /* 0x0002c400ff0c7b82 */ /* 0x000ee20000000a00 */
[----:B------:R-:W4:Y:S01]  /*56c0*/  LDS.128 R16, [R16+0x130] ;  /* 0x0001300010107984 */ /* 0x000f220000000c00 */
[----:B-1----:R-:W-:Y:S01]  /*56d0*/  ISETP.NE.AND P1, PT, R27, 0x1, PT ;  /* 0x000000011b00780c */ /* 0x002fe20003f25270 */
[----:B--2---:R-:W-:Y:S01]  /*56e0*/  VIADD R0, R0, 0xb0 ;  /* 0x000000b000007836 */ /* 0x004fe20000000000 */
[----:B------:R-:W-:Y:S04]  /*56f0*/  ISETP.GE.AND P0, PT, R26, 0x1, PT ;  /* 0x000000011a00780c */ /* 0x000fe80003f06270 */
[----:B------:R-:W1:Y:S01]  /*5700*/  LDC.64 R10, c[0x0][0xb18] ;  /* 0x0002c600ff0a7b82 */ /* 0x000e620000000a00 */
[----:B------:R-:W-:Y:S01]  /*5710*/  PRMT R0, RZ, 0x654, R0 ;  /* 0x00000654ff007816 */ /* 0x000fe20000000000 */
[----:B------:R-:W-:Y:S01]  /*5720*/  @!PT LDS RZ, [RZ] ;  /* 0x00000000fffff984 */ /* 0x000fe20000000800 */
[----:B------:R-:W-:Y:S01]  /*5730*/  @!PT LDS RZ, [RZ] ;  /* 0x00000000fffff984 */ /* 0x000fe20000000800 */
[----:B------:R-:W-:Y:S01]  /*5740*/  @!PT LDS RZ, [RZ] ;  /* 0x00000000fffff984 */ /* 0x000fe20000000800 */
[----:B------:R-:W-:Y:S01]  /*5750*/  @!PT LDS RZ, [RZ] ;  /* 0x00000000fffff984 */ /* 0x000fe20000000800 */
[----:B------:R2:W-:Y:S06]  /*5760*/  MEMBAR.ALL.CTA ;  /* 0x0000000000007992 */ /* 0x0005ec0000008000 */
[----:B--2---:R-:W2:Y:S01]  /*5770*/  FENCE.VIEW.ASYNC.S ;  /* 0x00000000000073c6 */ /* 0x004ea20000000000 */
[----:B------:R-:W1:Y:S08]  /*5780*/  @!P1 LDC R14, c[0x0][0xb20] ;  /* 0x0002c800ff0e9b82 */ /* 0x000e700000000800 */
[----:B------:R-:W1:Y:S01]  /*5790*/  @!P1 LDC R9, c[0x0][0xb0c] ;  /* 0x0002c300ff099b82 */ /* 0x000e620000000800 */
[----:B--2---:R2:W-:Y:S01]  /*57a0*/  SYNCS.ARRIVE.TRANS64.RED.A1T0 RZ, [R0+URZ], RZ ;  /* 0x000000ff00ff79a7 */ /* 0x0045e200081004ff */
[----:B----4-:R-:W-:Y:S04]  /*57b0*/  LOP3.LUT P4, RZ, R18, 0x1, RZ, 0xc0, !PT ;  /* 0x0000000112ff7812 */ /* 0x010fe8000788c0ff */
[----:B------:R-:W-:Y:S09]  /*57c0*/  P2R R73, PR, RZ, 0x10 ;  /* 0x00000010ff497803 */ /* 0x000ff20000000000 */
[----:B------:R-:W-:Y:S02]  /*57d0*/  @P4 MOV R31, R16 ;  /* 0x00000010001f4202 */ /* 0x000fe40000000f00 */
[----:B------:R-:W-:Y:S01]  /*57e0*/  @P4 LOP3.LUT R29, R17, 0xffff, RZ, 0xc0, !PT ;  /* 0x0000ffff111d4812 */ /* 0x000fe200078ec0ff */
[----:B--23--:R-:W-:Y:S06]  /*57f0*/  @!P0 BRA `(.L_x_103) ;  /* 0x0000000000a48947 */ /* 0x00cfec0003800000 */
[----:B------:R-:W-:Y:S01]  /*5800*/  IMAD.HI.U32 R36, R62, R25, RZ ;  /* 0x000000193e247227 */ /* 0x000fe200078e00ff */
[----:B------:R-:W-:Y:S02]  /*5810*/  ISETP.NE.AND P0, PT, R24, 0x1, PT ;  /* 0x000000011800780c */ /* 0x000fe40003f05270 */
[----:B------:R-:W-:Y:S01]  /*5820*/  ISETP.NE.AND P2, PT, R26, 0x1, PT ;  /* 0x000000011a00780c */ /* 0x000fe20003f45270 */
[-C--:B------:R-:W-:Y:S01]  /*5830*/  IMAD.HI.U32 R34, R63, R56.reuse, RZ ;  /* 0x000000383f227227 */ /* 0x080fe200078e00ff */
[----:B------:R-:W-:Y:S02]  /*5840*/  SHF.R.U32.HI R37, RZ, R61, R36 ;  /* 0x0000003dff257219 */ /* 0x000fe40000011624 */
[----:B------:R-:W-:Y:S01]  /*5850*/  ISETP.NE.AND P3, PT, R28, 0x1, PT ;  /* 0x000000011c00780c */ /* 0x000fe20003f65270 */
[----:B------:R-:W-:Y:S01]  /*5860*/  IMAD.HI.U32 R40, R29, R25, RZ ;  /* 0x000000191d287227 */ /* 0x000fe200078e00ff */
[----:B------:R-:W-:Y:S02]  /*5870*/  SHF.R.U32.HI R34, RZ, R57, R34 ;  /* 0x00000039ff227219 */ /* 0x000fe40000011622 */
[----:B------:R-:W-:Y:S01]  /*5880*/  SEL R3, R62, R37, !P0 ;  /* 0x000000253e037207 */ /* 0x000fe20004000000 */
[----:B------:R-:W-:Y:S01]  /*5890*/  IMAD.HI.U32 R38, R31, R56, RZ ;  /* 0x000000381f267227 */ /* 0x000fe200078e00ff */
[----:B------:R-:W-:Y:S03]  /*58a0*/  SEL R7, R63, R34, !P3 ;  /* 0x000000223f077207 */ /* 0x000fe60005800000 */
[-C--:B------:R-:W-:Y:S01]  /*58b0*/  IMAD.HI.U32 R34, R3, R22.reuse, RZ ;  /* 0x0000001603227227 */ /* 0x080fe200078e00ff */
[----:B------:R-:W-:Y:S03]  /*58c0*/  SHF.R.U32.HI R38, RZ, R57, R38 ;  /* 0x00000039ff267219 */ /* 0x000fe60000011626 */
[----:B------:R-:W-:Y:S01]  /*58d0*/  IMAD.HI.U32 R36, R7, R22, RZ ;  /* 0x0000001607247227 */ /* 0x000fe200078e00ff */
[----:B------:R-:W-:Y:S02]  /*58e0*/  @P2 SHF.R.U32.HI R3, RZ, R23, R34 ;  /* 0x00000017ff032219 */ /* 0x000fe40000011622 */
[----:B------:R-:W-:Y:S02]  /*58f0*/  SHF.R.U32.HI R34, RZ, R61, R40 ;  /* 0x0000003dff227219 */ /* 0x000fe40000011628 */
[----:B------:R-:W-:Y:S01]  /*5900*/  @P2 SHF.R.U32.HI R7, RZ, R23, R36 ;  /* 0x00000017ff072219 */ /* 0x000fe20000011624 */
[C---:B------:R-:W-:Y:S01]  /*5910*/  IMAD R2, R26.reuse, R3, RZ ;  /* 0x000000031a027224 */ /* 0x040fe200078e02ff */
[----:B------:R-:W-:Y:S02]  /*5920*/  SEL R5, R29, R34, !P0 ;  /* 0x000000221d057207 */ /* 0x000fe40004000000 */
[----:B------:R-:W-:Y:S01]  /*5930*/  SEL R3, R31, R38, !P3 ;  /* 0x000000261f037207 */ /* 0x000fe20005800000 */
[----:B------:R-:W-:Y:S01]  /*5940*/  IMAD R4, R26, R7, RZ ;  /* 0x000000071a047224 */ /* 0x000fe200078e02ff */
[C---:B------:R-:W-:Y:S01]  /*5950*/  ISETP.GE.AND P0, PT, R5.reuse, R2, PT ;  /* 0x000000020500720c */ /* 0x040fe20003f06270 */
[----:B------:R-:W-:Y:S03]  /*5960*/  IMAD.HI.U32 R6, R5, R22, RZ ;  /* 0x0000001605067227 */ /* 0x000fe600078e00ff */
[----:B------:R-:W-:Y:S01]  /*5970*/  ISETP.GE.OR P0, PT, R3, R4, P0 ;  /* 0x000000040300720c */ /* 0x000fe20000706670 */
[----:B------:R-:W-:Y:S01]  /*5980*/  IMAD.MOV R4, RZ, RZ, -R3 ;  /* 0x000000ffff047224 */ /* 0x000fe200078e0a03 */
[-C--:B------:R-:W-:Y:S03]  /*5990*/  SHF.R.U32.HI R6, RZ, R23.reuse, R6 ;  /* 0x00000017ff067219 */ /* 0x080fe60000011606 */
[----:B------:R-:W-:Y:S01]  /*59a0*/  IMAD R31, R28, R4, R31 ;  /* 0x000000041c1f7224 */ /* 0x000fe200078e021f */
[----:B------:R-:W-:Y:S05]  /*59b0*/  SEL R15, R5, R6, !P2 ;  /* 0x00000006050f7207 */ /* 0x000fea0005000000 */
[----:B------:R-:W-:Y:S02]  /*59c0*/  IMAD.MOV R6, RZ, RZ, -R15 ;  /* 0x000000ffff067224 */ /* 0x000fe400078e0a0f */
[C---:B------:R-:W-:Y:S04]  /*59d0*/  @!P0 IMAD.HI.U32 R2, R3.reuse, R22, RZ ;  /* 0x0000001603028227 */ /* 0x040fe800078e00ff */
[----:B------:R-:W-:Y:S01]  /*59e0*/  IMAD R6, R26, R6, R5 ;  /* 0x000000061a067224 */ /* 0x000fe200078e0205 */
[----:B------:R-:W-:Y:S04]  /*59f0*/  @!P0 SHF.R.U32.HI R2, RZ, R23, R2 ;  /* 0x00000017ff028219 */ /* 0x000fe80000011602 */
[----:B------:R-:W-:Y:S02]  /*5a00*/  @!P0 SEL R0, R3, R2, !P2 ;  /* 0x0000000203008207 */ /* 0x000fe40005000000 */
[----:B------:R-:W-:Y:S02]  /*5a10*/  IADD3 R2, PT, PT, -R5, RZ, RZ ;  /* 0x000000ff05027210 */ /* 0x000fe40007ffe1ff */
[----:B------:R-:W-:Y:S01]  /*5a20*/  @!P0 IADD3 R8, PT, PT, R15, -R0, RZ ;  /* 0x800000000f088210 */ /* 0x000fe20007ffe0ff */
[----:B------:R-:W-:Y:S02]  /*5a30*/  @!P0 IMAD R0, R7, R6, R0 ;  /* 0x0000000607008224 */ /* 0x000fe400078e0200 */
[----:B------:R-:W-:Y:S02]  /*5a40*/  IMAD R29, R24, R2, R29 ;  /* 0x00000002181d7224 */ /* 0x000fe400078e021d */
[----:B------:R-:W-:Y:S02]  /*5a50*/  @!P0 IMAD R5, R8, R26, R3 ;  /* 0x0000001a08058224 */ /* 0x000fe400078e0203 */
[----:B------:R-:W-:Y:S04]  /*5a60*/  @!P0 IMAD.MOV.U32 R3, RZ, RZ, R0 ;  /* 0x000000ffff038224 */ /* 0x000fe800078e0000 */
[----:B------:R-:W-:Y:S02]  /*5a70*/  IMAD R31, R3, R28, R31 ;  /* 0x0000001c031f7224 */ /* 0x000fe400078e021f */
[----:B------:R-:W-:Y:S07]  /*5a80*/  IMAD R29, R5, R24, R29 ;  /* 0x00000018051d7224 */ /* 0x000fee00078e021d */
.L_x_103:
[----:B-1----:R-:W-:Y:S01]  /*5a90*/  @!P1 ISETP.NE.AND P0, PT, R10, 0x1, PT ;  /* 0x000000010a00980c */ /* 0x002fe20003f05270 */
[----:B------:R-:W-:Y:S01]  /*5aa0*/  @!P1 IMAD.HI.U32 R3, R29, R11, RZ ;  /* 0x0000000b1d039227 */ /* 0x000fe200078e00ff */
[----:B------:R-:W-:Y:S01]  /*5ab0*/  R2UR UR42, R21 ;  /* 0x00000000152a72ca */ /* 0x000fe200000e0000 */
[----:B------:R-:W-:Y:S01]  /*5ac0*/  BSSY.RECONVERGENT B6, `(.L_x_104) ;  /* 0x0000031000067945 */ /* 0x000fe20003800200 */
[----:B------:R-:W-:Y:S01]  /*5ad0*/  R2UR UR41, R20 ;  /* 0x00000000142972ca */ /* 0x000fe200000e0000 */
[----:B------:R-:W-:Y:S01]  /*5ae0*/  @!P1 IMAD.HI.U32 R0, R31, R12, RZ ;  /* 0x0000000c1f009227 */ /* 0x000fe200078e00ff */
[----:B------:R-:W-:Y:S02]  /*5af0*/  @!P1 SHF.R.U32.HI R2, RZ, R14, R3 ;  /* 0x0000000eff029219 */ /* 0x000fe40000011603 */
[----:B------:R-:W-:Y:S01]  /*5b00*/  @!P1 ISETP.NE.AND P2, PT, R9, 0x1, PT ;  /* 0x000000010900980c */ /* 0x000fe20003f45270 */
[----:B------:R-:W-:Y:S01]  /*5b10*/  VIADD R76, R76, 0x1 ;  /* 0x000000014c4c7836 */ /* 0x000fe20000000000 */
[----:B------:R-:W-:Y:S02]  /*5b20*/  @!P1 SEL R2, R29, R2, !P0 ;  /* 0x000000021d029207 */ /* 0x000fe40004000000 */
[----:B------:R-:W-:Y:S02]  /*5b30*/  @!P1 SHF.R.U32.HI R0, RZ, R13, R0 ;  /* 0x0000000dff009219 */ /* 0x000fe40000011600 */
[----:B------:R-:W-:Y:S01]  /*5b40*/  LOP3.LUT P0, RZ, R67, 0x90, RZ, 0xc0, !PT ;  /* 0x0000009043ff7812 */ /* 0x000fe2000780c0ff */
[----:B------:R-:W-:Y:S01]  /*5b50*/  USHF.L.U32 UR42, UR42, 0x6, URZ ;  /* 0x000000062a2a7899 */ /* 0x000fe200080006ff */
[----:B------:R-:W-:Y:S01]  /*5b60*/  @!P1 SEL R3, R31, R0, !P2 ;  /* 0x000000001f039207 */ /* 0x000fe20005000000 */
[----:B------:R-:W-:Y:S01]  /*5b70*/  USHF.L.U32 UR41, UR41, 0x7, URZ ;  /* 0x0000000729297899 */ /* 0x000fe200080006ff */
[----:B------:R-:W-:Y:S03]  /*5b80*/  @P4 SHF.R.U32.HI R68, RZ, 0x10, R17 ;  /* 0x00000010ff444819 */ /* 0x000fe60000011611 */
[----:B------:R-:W-:Y:S02]  /*5b90*/  @!P1 IMAD.IADD R0, R2, 0x1, -R3 ;  /* 0x0000000102009824 */ /* 0x000fe400078e0a03 */
[----:B------:R-:W-:Y:S02]  /*5ba0*/  @!P1 IMAD.IADD R2, R3, 0x1, -R2 ;  /* 0x0000000103029824 */ /* 0x000fe400078e0a02 */
[----:B------:R-:W-:Y:S02]  /*5bb0*/  @!P1 IMAD R31, R0, R9, R31 ;  /* 0x00000009001f9224 */ /* 0x000fe400078e021f */
[----:B------:R-:W-:Y:S01]  /*5bc0*/  @!P1 IMAD R29, R2, R10, R29 ;  /* 0x0000000a021d9224 */ /* 0x000fe200078e021d */
[----:B------:R-:W-:Y:S06]  /*5bd0*/  @!P0 BRA `(.L_x_105) ;  /* 0x00000000007c8947 */ /* 0x000fec0003800000 */
[----:B------:R-:W1:Y:S01]  /*5be0*/  LDCU.64 UR8, c[0x4][0x80] ;  /* 0x01001000ff0877ac */ /* 0x000e620008000a00 */
[----:B------:R-:W-:Y:S01]  /*5bf0*/  MOV R2, 0x0 ;  /* 0x0000000000027802 */ /* 0x000fe20000000f00 */
[----:B------:R-:W-:Y:S02]  /*5c00*/  HFMA2 R12, -RZ, RZ, 0, 5.9604644775390625e-08 ;  /* 0x00000001ff0c7431 */ /* 0x000fe400000001ff */
[----:B------:R-:W-:Y:S01]  /*5c10*/  IMAD.MOV.U32 R8, RZ, RZ, 0x70 ;  /* 0x00000070ff087424 */ /* 0x000fe200078e00ff */
[----:B------:R2:W3:Y:S01]  /*5c20*/  LDC.64 R14, c[0x4][R2] ;  /* 0x01000000020e7b82 */ /* 0x0004e20000000a00 */
[----:B------:R-:W4:Y:S01]  /*5c30*/  LDCU.64 UR6, c[0x4][0x88] ;  /* 0x01001100ff0677ac */ /* 0x000f220008000a00 */
[----:B------:R-:W-:Y:S01]  /*5c40*/  IMAD.MOV.U32 R13, RZ, RZ, RZ ;  /* 0x000000ffff0d7224 */ /* 0x000fe200078e00ff */
[----:B------:R-:W2:Y:S01]  /*5c50*/  LDCU.64 UR4, c[0x4][0x8] ;  /* 0x01000100ff0477ac */ /* 0x000ea20008000a00 */
[----:B-1----:R-:W-:Y:S01]  /*5c60*/  MOV R5, UR9 ;  /* 0x0000000900057c02 */ /* 0x002fe20008000f00 */
[----:B------:R-:W-:Y:S01]  /*5c70*/  IMAD.U32 R4, RZ, RZ, UR8 ;  /* 0x00000008ff047e24 */ /* 0x000fe2000f8e00ff */
[----:B----4-:R-:W-:Y:S01]  /*5c80*/  MOV R7, UR7 ;  /* 0x0000000700077c02 */ /* 0x010fe20008000f00 */
[----:B------:R-:W-:Y:S01]  /*5c90*/  IMAD.U32 R6, RZ, RZ, UR6 ;  /* 0x00000006ff067e24 */ /* 0x000fe2000f8e00ff */
[----:B--2---:R-:W-:Y:S01]  /*5ca0*/  MOV R11, UR5 ;  /* 0x00000005000b7c02 */ /* 0x004fe20008000f00 */
[----:B------:R-:W-:Y:S02]  /*5cb0*/  IMAD.U32 R10, RZ, RZ, UR4 ;  /* 0x00000004ff0a7e24 */ /* 0x000fe4000f8e00ff */
[----:B------:R-:W-:Y:S07]  /*5cc0*/  LEPC R20, `(.L_x_106) ;  /* 0x000000001014794e */ /* 0x000fee0000000000 */
[----:B---3-5:R-:W-:Y:S05]  /*5cd0*/  CALL.ABS.NOINC R14 ;  /* 0x000000000e007343 */ /* 0x028fea0003c00000 */
.L_x_106:
[----:B------:R-:W1:Y:S01]  /*5ce0*/  LDCU.64 UR8, c[0x4][0x80] ;  /* 0x01001000ff0877ac */ /* 0x000e620008000a00 */
[----:B------:R-:W2:Y:S01]  /*5cf0*/  LDC.64 R2, c[0x4][R2] ;  /* 0x0100000002027b82 */ /* 0x000ea20000000a00 */
[----:B------:R-:W-:Y:S02]  /*5d00*/  HFMA2 R12, -RZ, RZ, 0, 5.9604644775390625e-08 ;  /* 0x00000001ff0c7431 */ /* 0x000fe400000001ff */
[----:B------:R-:W-:Y:S02]  /*5d10*/  IMAD.MOV.U32 R8, RZ, RZ, 0x70 ;  /* 0x00000070ff087424 */ /* 0x000fe400078e00ff */
[----:B------:R-:W-:Y:S01]  /*5d20*/  IMAD.MOV.U32 R13, RZ, RZ, RZ ;  /* 0x000000ffff0d7224 */ /* 0x000fe200078e00ff */
[----:B------:R-:W3:Y:S01]  /*5d30*/  LDCU.64 UR6, c[0x4][0x88] ;  /* 0x01001100ff0677ac */ /* 0x000ee20008000a00 */
[----:B------:R-:W4:Y:S01]  /*5d40*/  LDCU.64 UR4, c[0x4][0x8] ;  /* 0x01000100ff0477ac */ /* 0x000f220008000a00 */
[----:B-1----:R-:W-:Y:S02]  /*5d50*/  MOV R4, UR8 ;  /* 0x0000000800047c02 */ /* 0x002fe40008000f00 */
[----:B------:R-:W-:Y:S02]  /*5d60*/  MOV R5, UR9 ;  /* 0x0000000900057c02 */ /* 0x000fe40008000f00 */
[----:B---3--:R-:W-:Y:S01]  /*5d70*/  MOV R7, UR7 ;  /* 0x0000000700077c02 */ /* 0x008fe20008000f00 */
[----:B------:R-:W-:Y:S01]  /*5d80*/  IMAD.U32 R6, RZ, RZ, UR6 ;  /* 0x00000006ff067e24 */ /* 0x000fe2000f8e00ff */
[----:B----4-:R-:W-:Y:S01]  /*5d90*/  MOV R11, UR5 ;  /* 0x00000005000b7c02 */ /* 0x010fe20008000f00 */
[----:B------:R-:W-:Y:S02]  /*5da0*/  IMAD.U32 R10, RZ, RZ, UR4 ;  /* 0x00000004ff0a7e24 */ /* 0x000fe4000f8e00ff */
[----:B------:R-:W-:Y:S07]  /*5db0*/  LEPC R20, `(.L_x_105) ;  /* 0x000000001014794e */ /* 0x000fee0000000000 */
[----:B--2---:R-:W-:Y:S05]  /*5dc0*/  CALL.ABS.NOINC R2 ;  /* 0x0000000002007343 */ /* 0x004fea0003c00000 */
.L_x_105:
[----:B------:R-:W-:Y:S05]  /*5dd0*/  BSYNC.RECONVERGENT B6 ;  /* 0x0000000000067941 */ /* 0x000fea0003800200 */
.L_x_104:
[----:B------:R-:W-:Y:S01]  /*5de0*/  ISETP.NE.U32.AND P4, PT, R54, RZ, PT ;  /* 0x000000ff3600720c */ /* 0x000fe20003f85070 */
[----:B------:R-:W-:Y:S01]  /*5df0*/  UISETP.NE.AND UP2, UPT, UR50, URZ, UPT ;  /* 0x000000ff3200728c */ /* 0x000fe2000bf45270 */
[----:B------:R-:W-:Y:S01]  /*5e00*/  ISETP.NE.U32.AND P2, PT, RZ, UR38, PT ;  /* 0x00000026ff007c0c */ /* 0x000fe2000bf45070 */
[----:B------:R-:W-:Y:S01]  /*5e10*/  UISETP.NE.U32.AND UP1, UPT, UR44, URZ, UPT ;  /* 0x000000ff2c00728c */ /* 0x000fe2000bf25070 */
[----:B------:R-:W-:Y:S01]  /*5e20*/  ISETP.NE.AND.EX P4, PT, R55, RZ, PT, P4 ;  /* 0x000000ff3700720c */ /* 0x000fe20003f85340 */
[----:B------:R-:W-:Y:S01]  /*5e30*/  UPLOP3.LUT UP0, UPT, UPT, UPT, UPT, 0x40, 0x4 ;  /* 0x000000000004789c */ /* 0x000fe20003f0e870 */
[----:B------:R-:W-:Y:S01]  /*5e40*/  ISETP.NE.AND.EX P2, PT, RZ, UR39, PT, P2 ;  /* 0x00000027ff007c0c */ /* 0x000fe2000bf45320 */
[----:B------:R-:W-:Y:S01]  /*5e50*/  UISETP.NE.AND.EX UP1, UPT, UR45, URZ, UPT, UP1 ;  /* 0x000000ff2d00728c */ /* 0x000fe2000bf25310 */
[----:B------:R-:W-:Y:S04]  /*5e60*/  PLOP3.LUT P1, PT, PT, PT, UP2, 0x80, 0x8 ;  /* 0x000000000008781c */ /* 0x000fe80003f2f028 */
[----:B------:R-:W-:Y:S06]  /*5e70*/  @UP2 UPLOP3.LUT UP0, UPT, UPT, UPT, UP1, 0x80, 0x8 ;  /* 0x000000000008289c */ /* 0x000fec0003f0f010 */
[----:B------:R-:W-:Y:S01]  /*5e80*/  PLOP3.LUT P0, PT, PT, PT, UP0, 0x80, 0x8 ;  /* 0x000000000008781c */ /* 0x000fe20003f0f008 */
[----:B------:R-:W-:Y:S01]  /*5e90*/  @!UPT UIADD3 URZ, UPT, UPT, URZ, URZ, URZ ;  /* 0x000000fffffff290 */ /* 0x000fe2000fffe0ff */
[----:B------:R-:W-:Y:S11]  /*5ea0*/  BRA.U !UP1, `(.L_x_107) ;  /* 0x0000000109387547 */ /* 0x000ff6000b800000 */
[----:B------:R-:W-:Y:S01]  /*5eb0*/  UISETP.NE.U32.AND UP0, UPT, UR38, URZ, UPT ;  /* 0x000000ff2600728c */ /* 0x000fe2000bf05070 */
[----:B------:R-:W-:Y:S02]  /*5ec0*/  HFMA2 R0, -RZ, RZ, 0, 5.9604644775390625e-08 ;  /* 0x00000001ff007431 */ /* 0x000fe400000001ff */
[----:B------:R-:W-:Y:S01]  /*5ed0*/  IMAD.MOV.U32 R59, RZ, RZ, 0x1 ;  /* 0x00000001ff3b7424 */ /* 0x000fe200078e00ff */
[----:B------:R-:W-:Y:S06]  /*5ee0*/  UISETP.NE.AND.EX UP0, UPT, UR39, URZ, UPT, UP0 ;  /* 0x000000ff2700728c */ /* 0x000fec000bf05300 */
[----:B------:R-:W-:Y:S05]  /*5ef0*/  PLOP3.LUT P3, PT, PT, PT, UP0, 0x80, 0x8 ;  /* 0x000000000008781c */ /* 0x000fea0003f6f008 */
[----:B------:R-:W1:Y:S01]  /*5f00*/  @UP0 LDCU.64 UR6, c[0x0][0x888] ;  /* 0x00011100ff0607ac */ /* 0x000e620008000a00 */
[----:B------:R-:W-:Y:S07]  /*5f10*/  @UP0 UIMAD UR4, UR36, UR44, URZ ;  /* 0x0000002c240402a4 */ /* 0x000fee000f8e02ff */
[----:B------:R-:W-:Y:S01]  /*5f20*/  @!P3 PRMT R59, R0, 0x7610, R59 ;  /* 0x00007610003bb816 */ /* 0x000fe2000000003b */
[----:B-1----:R-:W-:Y:S03]  /*5f30*/  @UP0 UIMAD.WIDE UR6, UR4, 0x4, UR6 ;  /* 0x00000004040608a5 */ /* 0x002fe6000f8e0206 */
[----:B------:R-:W1:Y:S03]  /*5f40*/  @!UP0 LDCU UR4, c[0x0][0x880] ;  /* 0x00011000ff0487ac */ /* 0x000e660008000800 */
[----:B------:R-:W-:Y:S01]  /*5f50*/  IMAD.U32 R2, RZ, RZ, UR6 ;  /* 0x00000006ff027e24 */ /* 0x000fe2000f8e00ff */
[----:B------:R-:W-:Y:S05]  /*5f60*/  MOV R3, UR7 ;  /* 0x0000000700037c02 */ /* 0x000fea0008000f00 */
[----:B-----5:R2:W5:Y:S02]  /*5f70*/  @P3 LDG.E R35, desc[UR46][R2.64] ;  /* 0x0000002e02233981 */ /* 0x020564000c1e1900 */
[----:B-12---:R-:W-:Y:S02]  /*5f80*/  @!P3 IMAD.U32 R35, RZ, RZ, UR4 ;  /* 0x00000004ff23be24 */ /* 0x006fe4000f8e00ff */
.L_x_107:
[----:B------:R-:W-:Y:S05]  /*5f90*/  @!P4 BRA `(.L_x_108) ;  /* 0x000000000020c947 */ /* 0x000fea0003800000 */
[----:B------:R-:W-:Y:S04]  /*5fa0*/  ISETP.NE.U32.AND P3, PT, R52, RZ, PT ;  /* 0x000000ff3400720c */ /* 0x000fe80003f65070 */
[----:B------:R-:W-:Y:S11]  /*5fb0*/  ISETP.NE.AND.EX P3, PT, R53, RZ, PT, P3 ;  /* 0x000000ff3500720c */ /* 0x000ff60003f65330 */
[----:B------:R-:W-:Y:S02]  /*5fc0*/  @!UPT UIADD3 URZ, UPT, UPT, URZ, URZ, URZ ;  /* 0x000000fffffff290 */ /* 0x000fe4000fffe0ff */
[----:B------:R-:W1:Y:S01]  /*5fd0*/  @P3 LDC.64 R2, c[0x0][0x8a8] ;  /* 0x00022a00ff023b82 */ /* 0x000e620000000a00 */
[----:B------:R-:W-:Y:S04]  /*5fe0*/  @P3 IMAD R0, R54, UR36, RZ ;  /* 0x0000002436003c24 */ /* 0x000fe8000f8e02ff */
[----:B-1----:R-:W-:Y:S05]  /*5ff0*/  @P3 IMAD.WIDE R2, R0, 0x4, R2 ;  /* 0x0000000400023825 */ /* 0x002fea00078e0202 */
[----:B-----5:R1:W5:Y:S02]  /*6000*/  @P3 LDG.E R32, desc[UR46][R2.64] ;  /* 0x0000002e02203981 */ /* 0x020364000c1e1900 */
[----:B-1----:R-:W2:Y:S02]  /*6010*/  @!P3 LDC R32, c[0x0][0x8a0] ;  /* 0x00022800ff20bb82 */ /* 0x002ea40000000800 */
.L_x_108:
[----:B-----5:R-:W-:Y:S01]  /*6020*/  FSETP.NEU.AND P3, PT, R35, RZ, PT ;  /* 0x000000ff2300720b */ /* 0x020fe20003f6d000 */
[----:B------:R-:W-:Y:S01]  /*6030*/  IMAD.SHL.U32 R77, R64, 0x2, RZ ;  /* 0x00000002404d7824 */ /* 0x000fe200078e00ff */
[----:B------:R-:W-:Y:S01]  /*6040*/  SEL R5, RZ, 0xffffffff, P2 ;  /* 0xffffffffff057807 */ /* 0x000fe20001000000 */
[----:B------:R-:W-:Y:S01]  /*6050*/  BSSY B1, `(.L_x_109) ;  /* 0x0000034000017945 */ /* 0x000fe20003800000 */
[----:B------:R-:W-:Y:S01]  /*6060*/  @P1 LOP3.LUT P2, RZ, R59, 0xff, RZ, 0xc0, !PT ;  /* 0x000000ff3bff1812 */ /* 0x000fe2000784c0ff */
[----:B------:R-:W-:Y:S01]  /*6070*/  IMAD.MOV.U32 R39, RZ, RZ, 0x1 ;  /* 0x00000001ff277424 */ /* 0x000fe200078e00ff */
[----:B------:R-:W-:Y:S01]  /*6080*/  @P1 SEL R0, RZ, 0xffffffff, P3 ;  /* 0xffffffffff001807 */ /* 0x000fe20001800000 */
[C---:B------:R-:W-:Y:S01]  /*6090*/  IMAD R34, R30.reuse, 0x40, R33 ;  /* 0x000000401e227824 */ /* 0x040fe200078e0221 */
[----:B------:R-:W-:Y:S01]  /*60a0*/  LOP3.LUT R71, R71, 0x1, RZ, 0x3c, !PT ;  /* 0x0000000147477812 */ /* 0x000fe200078e3cff */
[----:B------:R-:W-:Y:S01]  /*60b0*/  IMAD.MOV.U32 R38, RZ, RZ, RZ ;  /* 0x000000ffff267224 */ /* 0x000fe200078e00ff */
[----:B------:R-:W-:Y:S02]  /*60c0*/  @P0 SEL R0, R5, R0, !P2 ;  /* 0x0000000005000207 */ /* 0x000fe40005000000 */
[----:B------:R-:W-:Y:S02]  /*60d0*/  CS2R R50, SRZ ;  /* 0x0000000000327805 */ /* 0x000fe4000001ff00 */
[----:B------:R-:W-:Y:S02]  /*60e0*/  LEA R74, R30, UR48, 0x3 ;  /* 0x000000301e4a7c11 */ /* 0x000fe4000f8e18ff */
[----:B------:R-:W-:Y:S02]  /*60f0*/  CS2R R48, SRZ ;  /* 0x0000000000307805 */ /* 0x000fe4000001ff00 */
[----:B------:R-:W-:Y:S02]  /*6100*/  @P1 LOP3.LUT R0, R0, 0x1, RZ, 0xc0, !PT ;  /* 0x0000000100001812 */ /* 0x000fe400078ec0ff */
[----:B------:R-:W-:Y:S02]  /*6110*/  CS2R R42, SRZ ;  /* 0x00000000002a7805 */ /* 0x000fe4000001ff00 */
[----:B------:R-:W-:Y:S02]  /*6120*/  SHF.L.U32 R3, R70, 0x1f, RZ ;  /* 0x0000001f46037819 */ /* 0x000fe400000006ff */
[----:B------:R-:W-:Y:S02]  /*6130*/  CS2R R40, SRZ ;  /* 0x0000000000287805 */ /* 0x000fe4000001ff00 */
[----:B------:R-:W-:Y:S01]  /*6140*/  ISETP.NE.U32.OR P5, PT, R0, 0x1, !P1 ;  /* 0x000000010000780c */ /* 0x000fe20004fa5470 */
[----:B------:R-:W-:Y:S01]  /*6150*/  VIADD R82, R77, UR48 ;  /* 0x000000304d527c36 */ /* 0x000fe20008000000 */
[----:B------:R-:W-:Y:S02]  /*6160*/  PLOP3.LUT P2, PT, PT, PT, UP1, 0x80, 0x8 ;  /* 0x000000000008781c */ /* 0x000fe40003f4f018 */
[----:B------:R-:W-:Y:S02]  /*6170*/  SEL R0, RZ, 0xffffffff, P3 ;  /* 0xffffffffff007807 */ /* 0x000fe40001800000 */
[----:B------:R-:W-:Y:S02]  /*6180*/  LOP3.LUT P3, R75, R59, 0xff, RZ, 0xc0, !PT ;  /* 0x000000ff3b4b7812 */ /* 0x000fe4000786c0ff */
[----:B------:R-:W-:Y:S05]  /*6190*/  P2R R78, PR, RZ, 0x20 ;  /* 0x00000020ff4e7803 */ /* 0x000fea0000000000 */
[----:B------:R-:W-:Y:S02]  /*61a0*/  @P5 SHF.L.U32 R2, R71, 0x1f, RZ ;  /* 0x0000001f47025819 */ /* 0x000fe400000006ff */
[----:B------:R-:W-:Y:S02]  /*61b0*/  @P2 SEL R0, R5, R0, !P3 ;  /* 0x0000000005002207 */ /* 0x000fe40005800000 */
[----:B------:R-:W1:Y:S02]  /*61c0*/  @P5 SYNCS.PHASECHK.TRANS64.TRYWAIT P1, [UR48+0x50], R2 ;  /* 0x00005002ff0055a7 */ /* 0x000e640008021130 */
[----:B------:R-:W-:Y:S04]  /*61d0*/  LOP3.LUT R0, R0, 0x1, RZ, 0xc0, !PT ;  /* 0x0000000100007812 */ /* 0x000fe800078ec0ff */
[----:B------:R-:W-:Y:S04]  /*61e0*/  ISETP.NE.U32.AND P4, PT, R0, 0x1, PT ;  /* 0x000000010000780c */ /* 0x000fe80003f85070 */
[----:B------:R-:W-:Y:S01]  /*61f0*/  P2R R80, PR, RZ, 0x10 ;  /* 0x00000010ff507803 */ /* 0x000fe20000000000 */
[----:B------:R3:W4:Y:S01]  /*6200*/  SYNCS.PHASECHK.TRANS64.TRYWAIT P0, [R74+URZ+0xc0], R3 ;  /* 0x0000c0034a0075a7 */ /* 0x00072200080011ff */
[----:B-1----:R-:W-:Y:S01]  /*6210*/  @P5 SEL R39, RZ, 0x1, !P1 ;  /* 0x00000001ff275807 */ /* 0x002fe20004800000 */
[----:B---3--:R-:W-:Y:S06]  /*6220*/  @!P5 BRA `(.L_x_110) ;  /* 0x000000000058d947 */ /* 0x008fec0003800000 */
[C---:B------:R-:W-:Y:S01]  /*6230*/  VIADD R0, R82.reuse, 0x200 ;  /* 0x0000020052007836 */ /* 0x040fe20000000000 */
[----:B------:R-:W-:Y:S01]  /*6240*/  LOP3.LUT P5, RZ, R65, 0x40, RZ, 0xc0, !PT ;  /* 0x0000004041ff7812 */ /* 0x000fe200078ac0ff */
[----:B------:R-:W-:Y:S01]  /*6250*/  BSSY B0, `(.L_x_111) ;  /* 0x000000e000007945 */ /* 0x000fe20003800000 */
[----:B------:R-:W-:Y:S01]  /*6260*/  ISETP.NE.AND P2, PT, R39, RZ, PT ;  /* 0x000000ff2700720c */ /* 0x000fe20003f45270 */
[----:B------:R-:W-:Y:S01]  /*6270*/  @P4 VIADD R2, R82, 0x210 ;  /* 0x0000021052024836 */ /* 0x000fe20000000000 */
[----:B------:R-:W-:Y:S01]  /*6280*/  PLOP3.LUT P1, PT, PT, PT, PT, 0x8, 0x80 ;  /* 0x000000000080781c */ /* 0x000fe20003f2e170 */
[----:B------:R-:W-:Y:S01]  /*6290*/  IMAD.MOV.U32 R51, RZ, RZ, RZ ;  /* 0x000000ffff337224 */ /* 0x000fe200078e00ff */
[----:B------:R-:W-:Y:S02]  /*62a0*/  @P4 PLOP3.LUT P1, PT, P5, PT, PT, 0x80, 0x8 ;  /* 0x000000000008481c */ /* 0x000fe40002f2f070 */
[----:B------:R-:W-:Y:S02]  /*62b0*/  CS2R R48, SRZ ;  /* 0x0000000000307805 */ /* 0x000fe4000001ff00 */
[----:B------:R-:W-:Y:S02]  /*62c0*/  CS2R R42, SRZ ;  /* 0x00000000002a7805 */ /* 0x000fe4000001ff00 */
[----:B------:R-:W-:Y:S07]  /*62d0*/  CS2R R40, SRZ ;  /* 0x0000000000287805 */ /* 0x000fee000001ff00 */
[----:B------:R-:W-:Y:S01]  /*62e0*/  @P1 VIADD R2, R0, 0xfffffff0 ;  /* 0xfffffff000021836 */ /* 0x000fe20000000000 */
[----:B------:R-:W-:Y:S06]  /*62f0*/  @P2 BRA `(.L_x_112) ;  /* 0x00000000000c2947 */ /* 0x000fec0003800000 */
[----:B------:R-:W-:Y:S04]  /*6300*/  SHF.L.U32 R5, R71, 0x1f, RZ ;  /* 0x0000001f47057819 */ /* 0x000fe800000006ff */
[----:B------:R-:W1:Y:S02]  /*6310*/  SYNCS.PHASECHK.TRANS64.TRYWAIT P1, [UR48+0x50], R5 ;  /* 0x00005005ff0075a7 */ /* 0x000e640008021130 */
[----:B-1----:R-:W-:Y:S05]  /*6320*/  @!P1 BRA `(.L_x_113) ;  /* 0x00000030004c9947 */ /* 0x002fea0003800000 */
.L_x_112:
[----:B------:R-:W-:Y:S05]  /*6330*/  BSYNC B0 ;  /* 0x0000000000007941 */ /* 0x000fea0003800000 */
.L_x_111:
[----:B------:R-:W-:Y:S01]  /*6340*/  ISETP.NE.AND P1, PT, R80, RZ, PT ;  /* 0x000000ff5000720c */ /* 0x000fe20003f25270 */
[----:B------:R-:W-:Y:S11]  /*6350*/  HFMA2 R38, -RZ, RZ, 0, 5.9604644775390625e-08 ;  /* 0x00000001ff267431 */ /* 0x000ff600000001ff */
[----:B------:R-:W-:Y:S01]  /*6360*/  @!UPT UIADD3 URZ, UPT, UPT, URZ, URZ, URZ ;  /* 0x000000fffffff290 */ /* 0x000fe2000fffe0ff */
[----:B------:R3:W1:Y:S04]  /*6370*/  @P1 LDS.128 R48, [R2] ;  /* 0x0000000002301984 */ /* 0x0006680000000c00 */
[----:B------:R3:W1:Y:S02]  /*6380*/  @P1 LDS.128 R40, [R77+UR48+0x200] ;  /* 0x000200304d281984 */ /* 0x0006640008000c00 */
.L_x_110:
[----:B------:R-:W-:Y:S05]  /*6390*/  BSYNC B1 ;  /* 0x0000000000017941 */ /* 0x000fea0003800000 */
.L_x_109:
[----:B-1----:R-:W-:Y:S04]  /*63a0*/  SHF.R.U32.HI R5, RZ, 0x15, R34 ;  /* 0x00000015ff057819 */ /* 0x002fe80000011622 */
[----:B------:R-:W-:Y:S01]  /*63b0*/  LOP3.LUT P1, RZ, R5, 0x3, R66, 0x48, !PT ;  /* 0x0000000305ff7812 */ /* 0x000fe20007824842 */
[----:B------:R-:W-:Y:S01]  /*63c0*/  @!UPT UIADD3 URZ, UPT, UPT, URZ, URZ, URZ ;  /* 0x000000fffffff290 */ /* 0x000fe2000fffe0ff */
[----:B----4-:R-:W-:Y:S11]  /*63d0*/  @P0 BRA `(.L_x_114) ;  /* 0x0000000000080947 */ /* 0x010ff60003800000 */
[----:B------:R-:W1:Y:S02]  /*63e0*/  SYNCS.PHASECHK.TRANS64.TRYWAIT P0, [R74+URZ+0xc0], R3 ;  /* 0x0000c0034a0075a7 */ /* 0x000e6400080011ff */
[----:B-1----:R-:W-:Y:S05]  /*63f0*/  @!P0 BRA `(.L_x_115) ;  /* 0x0000003000308947 */ /* 0x002fea0003800000 */
.L_x_114:
[----:B------:R-:W-:Y:S05]  /*6400*/  @!P1 BRA `(.L_x_116) ;  /* 0x0000000000409947 */ /* 0x000fea0003800000 */
[----:B------:R-:W4:Y:S01]  /*6410*/  LDCU.64 UR8, c[0x4][0x70] ;  /* 0x01000e00ff0877ac */ /* 0x000f220008000a00 */
[----:B-1----:R-:W-:Y:S01]  /*6420*/  MOV R3, 0x0 ;  /* 0x0000000000037802 */ /* 0x002fe20000000f00 */
[----:B------:R-:W-:Y:S02]  /*6430*/  HFMA2 R12, -RZ, RZ, 0, 5.9604644775390625e-08 ;  /* 0x00000001ff0c7431 */ /* 0x000fe400000001ff */
[----:B------:R-:W-:Y:S02]  /*6440*/  IMAD.MOV.U32 R8, RZ, RZ, 0x192 ;  /* 0x00000192ff087424 */ /* 0x000fe400078e00ff */
[----:B------:R-:W-:Y:S01]  /*6450*/  IMAD.MOV.U32 R13, RZ, RZ, RZ ;  /* 0x000000ffff0d7224 */ /* 0x000fe200078e00ff */
[----:B------:R-:W1:Y:S01]  /*6460*/  LDCU.64 UR6, c[0x4][0x78] ;  /* 0x01000f00ff0677ac */ /* 0x000e620008000a00 */
[----:B---3--:R-:W3:Y:S01]  /*6470*/  LDC.64 R2, c[0x4][R3] ;  /* 0x0100000003027b82 */ /* 0x008ee20000000a00 */
[----:B------:R-:W5:Y:S01]  /*6480*/  LDCU.64 UR4, c[0x4][0x10] ;  /* 0x01000200ff0477ac */ /* 0x000f620008000a00 */
[----:B----4-:R-:W-:Y:S01]  /*6490*/  MOV R5, UR9 ;  /* 0x0000000900057c02 */ /* 0x010fe20008000f00 */
[----:B------:R-:W-:Y:S01]  /*64a0*/  IMAD.U32 R4, RZ, RZ, UR8 ;  /* 0x00000008ff047e24 */ /* 0x000fe2000f8e00ff */
[----:B-1----:R-:W-:Y:S01]  /*64b0*/  MOV R7, UR7 ;  /* 0x0000000700077c02 */ /* 0x002fe20008000f00 */
[----:B------:R-:W-:Y:S01]  /*64c0*/  IMAD.U32 R6, RZ, RZ, UR6 ;  /* 0x00000006ff067e24 */ /* 0x000fe2000f8e00ff */
[----:B-----5:R-:W-:Y:S01]  /*64d0*/  MOV R11, UR5 ;  /* 0x00000005000b7c02 */ /* 0x020fe20008000f00 */
[----:B------:R-:W-:Y:S02]  /*64e0*/  IMAD.U32 R10, RZ, RZ, UR4 ;  /* 0x00000004ff0a7e24 */ /* 0x000fe4000f8e00ff */
[----:B------:R-:W-:Y:S07]  /*64f0*/  LEPC R20, `(.L_x_116) ;  /* 0x000000001014794e */ /* 0x000fee0000000000 */
[----:B--23--:R-:W-:Y:S05]  /*6500*/  CALL.ABS.NOINC R2 ;  /* 0x0000000002007343 */ /* 0x00cfea0003c00000 */
.L_x_116:
[----:B------:R-:W-:Y:S05]  /*6510*/  WARPSYNC.ALL ;  /* 0x0000000000007948 */ /* 0x000fea0003800000 */
[----:B------:R-:W-:Y:S01]  /*6520*/  R2UR UR4, R34 ;  /* 0x00000000220472ca */ /* 0x000fe200000e0000 */
[--C-:B------:R-:W-:Y:S01]  /*6530*/  HADD2.F32 R20, -RZ, R40.reuse.H0_H0 ;  /* 0x20000028ff147230 */ /* 0x100fe20000004100 */
[----:B------:R-:W-:Y:S01]  /*6540*/  MOV R81, 0x10 ;  /* 0x0000001000517802 */ /* 0x000fe20000000f00 */
[----:B------:R-:W-:Y:S01]  /*6550*/  HADD2.F32 R21, -RZ, R40.H1_H1 ;  /* 0x30000028ff157230 */ /* 0x000fe20000004100 */
[----:B------:R-:W-:Y:S01]  /*6560*/  LOP3.LUT P6, RZ, R65, 0x40, RZ, 0xc0, !PT ;  /* 0x0000004041ff7812 */ /* 0x000fe200078cc0ff */
[----:B------:R-:W-:Y:S01]  /*6570*/  HADD2.F32 R36, -RZ, R41.H1_H1 ;  /* 0x30000029ff247230 */ /* 0x000fe20000004100 */
[----:B------:R-:W-:Y:S01]  /*6580*/  ISETP.NE.AND P0, PT, R72, RZ, PT ;  /* 0x000000ff4800720c */ /* 0x000fe20003f05270 */
[----:B------:R-:W-:Y:S01]  /*6590*/  HADD2.F32 R37, -RZ, R43.H0_H0 ;  /* 0x2000002bff257230 */ /* 0x000fe20000004100 */
[----:B------:R-:W-:Y:S01]  /*65a0*/  SEL R81, R81, 0xfffffff0, !P6 ;  /* 0xfffffff051517807 */ /* 0x000fe20007000000 */
[----:B------:R-:W-:Y:S03]  /*65b0*/  BSSY.RECONVERGENT B0, `(.L_x_117) ;  /* 0x000004f000007945 */ /* 0x000fe60003800200 */
[----:B------:R-:W-:Y:S01]  /*65c0*/  IADD3 R79, PT, PT, R82, R81, RZ ;  /* 0x00000051524f7210 */ /* 0x000fe20007ffe0ff */
[----:B------:R-:W2:Y:S02]  /*65d0*/  LDTM.x16 R4, tmem[UR4] ;  /* 0x00000004000479ee */ /* 0x000ea40008240000 */
[C---:B--2---:R-:W-:Y:S01]  /*65e0*/  FMUL R0, R32.reuse, R4 ;  /* 0x0000000420007220 */ /* 0x044fe20000400000 */
[C---:B---3--:R-:W-:Y:S01]  /*65f0*/  FMUL R2, R32.reuse, R5 ;  /* 0x0000000520027220 */ /* 0x048fe20000400000 */
[C---:B-1----:R-:W-:Y:S01]  /*6600*/  FMUL R3, R32.reuse, R6 ;  /* 0x0000000620037220 */ /* 0x042fe20000400000 */
[C---:B------:R-:W-:Y:S01]  /*6610*/  FMUL R7, R32.reuse, R7 ;  /* 0x0000000720077220 */ /* 0x040fe20000400000 */
[C---:B------:R-:W-:Y:S01]  /*6620*/  FFMA R0, R35.reuse, R20, R0 ;  /* 0x0000001423007223 */ /* 0x040fe20000000000 */
[----:B------:R-:W-:Y:S02]  /*6630*/  HADD2.F32 R20, -RZ, R41.H0_H0 ;  /* 0x20000029ff147230 */ /* 0x000fe40000004100 */
[C---:B------:R-:W-:Y:S01]  /*6640*/  FFMA R2, R35.reuse, R21, R2 ;  /* 0x0000001523027223 */ /* 0x040fe20000000002 */
[--C-:B------:R-:W-:Y:S02]  /*6650*/  HADD2.F32 R21, -RZ, R42.reuse.H0_H0 ;  /* 0x2000002aff157230 */ /* 0x100fe40000004100 */
[C---:B------:R-:W-:Y:S01]  /*6660*/  FMUL R4, R32.reuse, R8 ;  /* 0x0000000820047220 */ /* 0x040fe20000400000 */
[C---:B------:R-:W-:Y:S01]  /*6670*/  FMUL R5, R32.reuse, R9 ;  /* 0x0000000920057220 */ /* 0x040fe20000400000 */
[C---:B------:R-:W-:Y:S01]  /*6680*/  FFMA R3, R35.reuse, R20, R3 ;  /* 0x0000001423037223 */ /* 0x040fe20000000003 */
[----:B------:R-:W-:Y:S02]  /*6690*/  HADD2.F32 R20, -RZ, R42.H1_H1 ;  /* 0x3000002aff147230 */ /* 0x000fe40000004100 */
[C---:B------:R-:W-:Y:S01]  /*66a0*/  FFMA R7, R35.reuse, R36, R7 ;  /* 0x0000002423077223 */ /* 0x040fe20000000007 */
[C---:B------:R-:W-:Y:S01]  /*66b0*/  FMUL R6, R32.reuse, R10 ;  /* 0x0000000a20067220 */ /* 0x040fe20000400000 */
[----:B------:R-:W-:Y:S02]  /*66c0*/  HADD2.F32 R36, -RZ, R43.H1_H1 ;  /* 0x3000002bff247230 */ /* 0x000fe40000004100 */
[C---:B------:R-:W-:Y:S01]  /*66d0*/  FMUL R11, R32.reuse, R11 ;  /* 0x0000000b200b7220 */ /* 0x040fe20000400000 */
[C---:B------:R-:W-:Y:S01]  /*66e0*/  FFMA R4, R35.reuse, R21, R4 ;  /* 0x0000001523047223 */ /* 0x040fe20000000004 */
[C---:B------:R-:W-:Y:S01]  /*66f0*/  FFMA R5, R35.reuse, R20, R5 ;  /* 0x0000001423057223 */ /* 0x040fe20000000005 */
[C---:B------:R-:W-:Y:S01]  /*6700*/  FFMA R6, R35.reuse, R37, R6 ;  /* 0x0000002523067223 */ /* 0x040fe20000000006 */
[--C-:B------:R-:W-:Y:S02]  /*6710*/  HADD2.F32 R20, -RZ, R48.reuse.H0_H0 ;  /* 0x20000030ff147230 */ /* 0x100fe40000004100 */
[C---:B------:R-:W-:Y:S01]  /*6720*/  FFMA R11, R35.reuse, R36, R11 ;  /* 0x00000024230b7223 */ /* 0x040fe2000000000b */
[C---:B------:R-:W-:Y:S01]  /*6730*/  FMUL R8, R32.reuse, R12 ;  /* 0x0000000c20087220 */ /* 0x040fe20000400000 */
[----:B------:R-:W-:Y:S02]  /*6740*/  HADD2.F32 R36, -RZ, R48.H1_H1 ;  /* 0x30000030ff247230 */ /* 0x000fe40000004100 */
[C---:B------:R-:W-:Y:S01]  /*6750*/  FMUL R9, R32.reuse, R13 ;  /* 0x0000000d20097220 */ /* 0x040fe20000400000 */
[--C-:B------:R-:W-:Y:S02]  /*6760*/  HADD2.F32 R21, -RZ, R49.reuse.H0_H0 ;  /* 0x20000031ff157230 */ /* 0x100fe40000004100 */
[C---:B------:R-:W-:Y:S01]  /*6770*/  FMUL R10, R32.reuse, R14 ;  /* 0x0000000e200a7220 */ /* 0x040fe20000400000 */
[C---:B------:R-:W-:Y:S01]  /*6780*/  FFMA R8, R35.reuse, R20, R8 ;  /* 0x0000001423087223 */ /* 0x040fe20000000008 */
[----:B------:R-:W-:Y:S02]  /*6790*/  HADD2.F32 R20, -RZ, R49.H1_H1 ;  /* 0x30000031ff147230 */ /* 0x000fe40000004100 */
[C---:B------:R-:W-:Y:S01]  /*67a0*/  FFMA R9, R35.reuse, R36, R9 ;  /* 0x0000002423097223 */ /* 0x040fe20000000009 */
[C---:B------:R-:W-:Y:S01]  /*67b0*/  FMUL R15, R32.reuse, R15 ;  /* 0x0000000f200f7220 */ /* 0x040fe20000400000 */
[C---:B------:R-:W-:Y:S01]  /*67c0*/  FFMA R10, R35.reuse, R21, R10 ;  /* 0x00000015230a7223 */ /* 0x040fe2000000000a */
[--C-:B------:R-:W-:Y:S02]  /*67d0*/  HADD2.F32 R21, -RZ, R50.reuse.H0_H0 ;  /* 0x20000032ff157230 */ /* 0x100fe40000004100 */
[C---:B------:R-:W-:Y:S01]  /*67e0*/  FMUL R12, R32.reuse, R16 ;  /* 0x00000010200c7220 */ /* 0x040fe20000400000 */
[----:B------:R-:W-:Y:S02]  /*67f0*/  HADD2.F32 R36, -RZ, R50.H1_H1 ;  /* 0x30000032ff247230 */ /* 0x000fe40000004100 */
[C---:B------:R-:W-:Y:S01]  /*6800*/  FFMA R15, R35.reuse, R20, R15 ;  /* 0x00000014230f7223 */ /* 0x040fe2000000000f */
[C---:B------:R-:W-:Y:S01]  /*6810*/  FMUL R13, R32.reuse, R17 ;  /* 0x00000011200d7220 */ /* 0x040fe20000400000 */
[--C-:B------:R-:W-:Y:S02]  /*6820*/  HADD2.F32 R37, -RZ, R51.reuse.H0_H0 ;  /* 0x20000033ff257230 */ /* 0x100fe40000004100 */
[C---:B------:R-:W-:Y:S01]  /*6830*/  FMUL R14, R32.reuse, R18 ;  /* 0x00000012200e7220 */ /* 0x040fe20000400000 */
[----:B------:R-:W-:Y:S02]  /*6840*/  HADD2.F32 R20, -RZ, R51.H1_H1 ;  /* 0x30000033ff147230 */ /* 0x000fe40000004100 */
[----:B------:R-:W-:Y:S01]  /*6850*/  FMUL R19, R32, R19 ;  /* 0x0000001320137220 */ /* 0x000fe20000400000 */
[----:B------:R-:W-:Y:S01]  /*6860*/  F2FP.F16.F32.PACK_AB R44, R2, R0 ;  /* 0x00000000022c723e */ /* 0x000fe200000000ff */
[----:B------:R-:W-:Y:S01]  /*6870*/  FFMA R12, R35, R21, R12 ;  /* 0x00000015230c7223 */ /* 0x000fe2000000000c */
[----:B------:R-:W-:Y:S01]  /*6880*/  F2FP.F16.F32.PACK_AB R45, R7, R3 ;  /* 0x00000003072d723e */ /* 0x000fe200000000ff */
[----:B------:R-:W-:Y:S01]  /*6890*/  FFMA R13, R35, R36, R13 ;  /* 0x00000024230d7223 */ /* 0x000fe2000000000d */
[----:B------:R-:W-:Y:S01]  /*68a0*/  F2FP.F16.F32.PACK_AB R46, R5, R4 ;  /* 0x00000004052e723e */ /* 0x000fe200000000ff */
[----:B------:R-:W-:Y:S01]  /*68b0*/  FFMA R14, R35, R37, R14 ;  /* 0x00000025230e7223 */ /* 0x000fe2000000000e */
[----:B------:R-:W-:Y:S01]  /*68c0*/  F2FP.F16.F32.PACK_AB R47, R11, R6 ;  /* 0x000000060b2f723e */ /* 0x000fe200000000ff */
[----:B------:R-:W-:Y:S01]  /*68d0*/  FFMA R19, R35, R20, R19 ;  /* 0x0000001423137223 */ /* 0x000fe20000000013 */
[----:B------:R-:W-:Y:S02]  /*68e0*/  F2FP.F16.F32.PACK_AB R84, R9, R8 ;  /* 0x000000080954723e */ /* 0x000fe400000000ff */
[----:B------:R-:W-:Y:S01]  /*68f0*/  F2FP.F16.F32.PACK_AB R85, R15, R10 ;  /* 0x0000000a0f55723e */ /* 0x000fe200000000ff */
[----:B------:R1:W-:Y:S01]  /*6900*/  STS.128 [R77+UR48+0x200], R44 ;  /* 0x0002002c4d007988 */ /* 0x0003e20008000c30 */
[----:B------:R-:W-:Y:S02]  /*6910*/  F2FP.F16.F32.PACK_AB R86, R13, R12 ;  /* 0x0000000c0d56723e */ /* 0x000fe400000000ff */
[----:B------:R-:W-:Y:S05]  /*6920*/  F2FP.F16.F32.PACK_AB R87, R19, R14 ;  /* 0x0000000e1357723e */ /* 0x000fea00000000ff */
[----:B------:R1:W-:Y:S01]  /*6930*/  STS.128 [R79+0x200], R84 ;  /* 0x000200544f007388 */ /* 0x0003e20000000c00 */
[----:B------:R-:W-:Y:S01]  /*6940*/  @!PT LDS RZ, [RZ] ;  /* 0x00000000fffff984 */ /* 0x000fe20000000800 */
[----:B------:R-:W-:Y:S01]  /*6950*/  @!PT LDS RZ, [RZ] ;  /* 0x00000000fffff984 */ /* 0x000fe20000000800 */
[----:B------:R-:W-:Y:S01]  /*6960*/  @!PT LDS RZ, [RZ] ;  /* 0x00000000fffff984 */ /* 0x000fe20000000800 */
[----:B------:R-:W-:Y:S01]  /*6970*/  @!PT LDS RZ, [RZ] ;  /* 0x00000000fffff984 */ /* 0x000fe20000000800 */
[----:B------:R2:W-:Y:S07]  /*6980*/  MEMBAR.ALL.CTA ;  /* 0x0000000000007992 */ /* 0x0005ee0000008000 */
[----:B--2---:R-:W2:Y:S02]  /*6990*/  FENCE.VIEW.ASYNC.S ;  /* 0x00000000000073c6 */ /* 0x004ea40000000000 */
[----:B--2---:R-:W-:Y:S06]  /*69a0*/  BAR.SYNC.DEFER_BLOCKING 0x1, 0x80 ;  /* 0x0042000000007b1d */ /* 0x004fec0000010000 */
[----:B------:R-:W-:Y:S05]  /*69b0*/  @P0 BRA `(.L_x_118) ;  /* 0x0000000000380947 */ /* 0x000fea0003800000 */
[----:B------:R-:W-:Y:S02]  /*69c0*/  UIADD3 UR4, UPT, UPT, UR48, 0x200, URZ ;  /* 0x0000020030047890 */ /* 0x000fe4000fffe0ff */
[----:B------:R-:W-:Y:S01]  /*69d0*/  UIADD3 UR8, UP0, UPT, UR52, 0x680, URZ ;  /* 0x0000068034087890 */ /* 0x000fe2000ff1e0ff */
[----:B------:R-:W-:Y:S01]  /*69e0*/  UMOV UR43, UR36 ;  /* 0x00000024002b7c82 */ /* 0x000fe20008000000 */
[----:B------:R-:W-:Y:S02]  /*69f0*/  UIADD3 UR5, UPT, UPT, UR41, 0x40, URZ ;  /* 0x0000004029057890 */ /* 0x000fe4000fffe0ff */
[----:B------:R-:W-:Y:S01]  /*6a00*/  MOV R67, UR4 ;  /* 0x0000000400437c02 */ /* 0x000fe20008000f00 */
[----:B------:R-:W-:Y:S02]  /*6a10*/  UIADD3.X UR9, UPT, UPT, URZ, UR53, URZ, UP0, !UPT ;  /* 0x00000035ff097290 */ /* 0x000fe400087fe4ff */
[----:B------:R-:W-:Y:S01]  /*6a20*/  UIADD3 UR4, UPT, UPT, UR48, 0xa00, URZ ;  /* 0x00000a0030047890 */ /* 0x000fe2000fffe0ff */
[----:B------:R-:W-:Y:S01]  /*6a30*/  R2UR UR40, R67 ;  /* 0x00000000432872ca */ /* 0x000fe200000e0000 */
[----:B------:R-:W-:Y:S01]  /*6a40*/  UMOV UR6, UR42 ;  /* 0x0000002a00067c82 */ /* 0x000fe20008000000 */
[----:B------:R-:W-:Y:S11]  /*6a50*/  UMOV UR7, UR36 ;  /* 0x0000002400077c82 */ /* 0x000ff60008000000 */
[----:B------:R2:W-:Y:S01]  /*6a60*/  UTMASTG.3D [UR40], [UR8] ;  /* 0x00000028080073b5 */ /* 0x0005e20008010000 */
[----:B------:R2:W-:Y:S01]  /*6a70*/  UTMASTG.3D [UR4], [UR8] ;  /* 0x00000004080073b5 */ /* 0x0005e20008010000 */
[----:B------:R0:W-:Y:S01]  /*6a80*/  UTMACMDFLUSH ;  /* 0x00000000000079b7 */ /* 0x0001e20000000000 */
[----:B--2---:R-:W-:Y:S04]  /*6a90*/  DEPBAR.LE SB0, 0x1 ;  /* 0x000080400000791a */ /* 0x004fe80000000000 */
.L_x_118:
[----:B------:R-:W-:Y:S05]  /*6aa0*/  BSYNC.RECONVERGENT B0 ;  /* 0x0000000000007941 */ /* 0x000fea0003800200 */
.L_x_117:
[----:B------:R-:W-:Y:S01]  /*6ab0*/  BAR.SYNC.DEFER_BLOCKING 0x1, 0x80 ;  /* 0x0042000000007b1d */ /* 0x000fe20000010000 */
[----:B------:R-:W-:Y:S01]  /*6ac0*/  ISETP.NE.AND P1, PT, R78, RZ, PT ;  /* 0x000000ff4e00720c */ /* 0x000fe20003f25270 */
[----:B------:R-:W-:Y:S01]  /*6ad0*/  UISETP.NE.AND UP0, UPT, UR49, URZ, UPT ;  /* 0x000000ff3100728c */ /* 0x000fe2000bf05270 */
[----:B------:R-:W-:Y:S11]  /*6ae0*/  LEA R3, R38, UR48, 0x3 ;  /* 0x0000003026037c11 */ /* 0x000ff6000f8e18ff */
[----:B------:R-:W-:Y:S01]  /*6af0*/  @P1 SHF.L.U32 R2, R71, 0x1f, RZ ;  /* 0x0000001f47021819 */ /* 0x000fe200000006ff */
[----:B------:R-:W-:Y:S06]  /*6b00*/  BRA.U !UP0, `(.L_x_119) ;  /* 0x0000000108247547 */ /* 0x000fec000b800000 */
[----:B------:R-:W-:Y:S01]  /*6b10*/  IMAD.U32 R5, RZ, RZ, UR51 ;  /* 0x00000033ff057e24 */ /* 0x000fe2000f8e00ff */
[----:B------:R-:W-:Y:S01]  /*6b20*/  MOV R0, UR37 ;  /* 0x0000002500007c02 */ /* 0x000fe20008000f00 */
[----:B------:R-:W-:Y:S03]  /*6b30*/  UIADD3 UR51, UPT, UPT, UR51, 0x1, URZ ;  /* 0x0000000133337890 */ /* 0x000fe6000fffe0ff */
[----:B------:R-:W-:Y:S01]  /*6b40*/  @P1 LEA R5, R5, UR48, 0x3 ;  /* 0x0000003005051c11 */ /* 0x000fe2000f8e18ff */
[----:B------:R-:W-:Y:S04]  /*6b50*/  UISETP.NE.AND UP0, UPT, UR51, 0x4, UPT ;  /* 0x000000043300788c */ /* 0x000fe8000bf05270 */
[----:B------:R-:W-:Y:S01]  /*6b60*/  @P1 VIADD R5, R5, 0x70 ;  /* 0x0000007005051836 */ /* 0x000fe20000000000 */
[----:B------:R-:W-:Y:S04]  /*6b70*/  USEL UR51, UR51, URZ, UP0 ;  /* 0x000000ff33337287 */ /* 0x000fe80008000000 */
[----:B------:R-:W-:Y:S04]  /*6b80*/  @P1 PRMT R0, R0, 0x654, R5 ;  /* 0x0000065400001816 */ /* 0x000fe80000000005 */
[----:B------:R2:W-:Y:S04]  /*6b90*/  @P1 SYNCS.ARRIVE.TRANS64.RED.A1T0 RZ, [R0+URZ], RZ ;  /* 0x000000ff00ff19a7 */ /* 0x0005e800081004ff */
.L_x_119:
[----:B------:R-:W3:Y:S01]  /*6ba0*/  @P1 SYNCS.PHASECHK.TRANS64.TRYWAIT P0, [R3+URZ+0x50], R2 ;  /* 0x00005002030015a7 */ /* 0x000ee200080011ff */
[----:B------:R-:W-:Y:S01]  /*6bb0*/  BSSY B1, `(.L_x_120) ;  /* 0x0000012000017945 */ /* 0x000fe20003800000 */
[----:B---3--:R-:W-:Y:S03]  /*6bc0*/  @P1 SEL R39, RZ, 0x1, !P0 ;  /* 0x00000001ff271807 */ /* 0x008fe60004000000 */
[----:B------:R-:W-:Y:S05]  /*6bd0*/  @!P1 BRA `(.L_x_121) ;  /* 0x00000000003c9947 */ /* 0x000fea0003800000 */
[----:B------:R-:W-:Y:S01]  /*6be0*/  ISETP.NE.AND P1, PT, R80, RZ, PT ;  /* 0x000000ff5000720c */ /* 0x000fe20003f25270 */
[----:B------:R-:W-:Y:S01]  /*6bf0*/  BSSY B0, `(.L_x_122) ;  /* 0x0000009000007945 */ /* 0x000fe20003800000 */
[----:B------:R-:W-:Y:S11]  /*6c00*/  ISETP.NE.AND P0, PT, R39, RZ, PT ;  /* 0x000000ff2700720c */ /* 0x000ff60003f05270 */
[----:B------:R-:W-:Y:S05]  /*6c10*/  @P1 IMAD R4, R38, 0x1000, R77 ;  /* 0x0000100026041824 */ /* 0x000fea00078e024d */
[----:B------:R-:W-:Y:S05]  /*6c20*/  @P1 IADD3 R2, PT, PT, R4, UR48, RZ ;  /* 0x0000003004021c10 */ /* 0x000fea000fffe0ff */
[----:B------:R-:W-:Y:S01]  /*6c30*/  @P1 IMAD.IADD R2, R81, 0x1, R2 ;  /* 0x0000000151021824 */ /* 0x000fe200078e0202 */
[----:B------:R-:W-:Y:S06]  /*6c40*/  @P0 BRA `(.L_x_123) ;  /* 0x00000000000c0947 */ /* 0x000fec0003800000 */
[----:B--2---:R-:W-:Y:S04]  /*6c50*/  SHF.L.U32 R0, R71, 0x1f, RZ ;  /* 0x0000001f47007819 */ /* 0x004fe800000006ff */
[----:B------:R-:W2:Y:S02]  /*6c60*/  SYNCS.PHASECHK.TRANS64.TRYWAIT P0, [R3+URZ+0x50], R0 ;  /* 0x00005000030075a7 */ /* 0x000ea400080011ff */
[----:B--2---:R-:W-:Y:S05]  /*6c70*/  @!P0 BRA `(.L_x_124) ;  /* 0x0000002800248947 */ /* 0x004fea0003800000 */
.L_x_123:
[----:B------:R-:W-:Y:S05]  /*6c80*/  BSYNC B0 ;  /* 0x0000000000007941 */ /* 0x000fea0003800000 */
.L_x_122:
[----:B------:R-:W-:Y:S02]  /*6c90*/  ISETP.NE.AND P0, PT, R80, RZ, PT ;  /* 0x000000ff5000720c */ /* 0x000fe40003f05270 */
[----:B------:R-:W-:Y:S11]  /*6ca0*/  IADD3 R38, PT, PT, R38, 0x1, RZ ;  /* 0x0000000126267810 */ /* 0x000ff60007ffe0ff */
[----:B------:R3:W4:Y:S04]  /*6cb0*/  @P0 LDS.128 R40, [R4+UR48+0x200] ;  /* 0x0002003004280984 */ /* 0x0007280008000c00 */
[----:B------:R3:W1:Y:S02]  /*6cc0*/  @P0 LDS.128 R48, [R2+0x200] ;  /* 0x0002000002300984 */ /* 0x0006640000000c00 */
.L_x_121:
[----:B------:R-:W-:Y:S05]  /*6cd0*/  BSYNC B1 ;  /* 0x0000000000017941 */ /* 0x000fea0003800000 */
.L_x_120:
[----:B--2---:R-:W-:Y:S05]  /*6ce0*/  VIADD R3, R34, 0x10 ;  /* 0x0000001022037836 */ /* 0x004fea0000000000 */
[----:B------:R-:W-:Y:S04]  /*6cf0*/  SHF.R.U32.HI R3, RZ, 0x15, R3 ;  /* 0x00000015ff037819 */ /* 0x000fe80000011603 */
[----:B------:R-:W-:Y:S11]  /*6d00*/  LOP3.LUT P0, RZ, R3, 0x3, R66, 0x48, !PT ;  /* 0x0000000303ff7812 */ /* 0x000ff60007804842 */
[----:B------:R-:W-:Y:S02]  /*6d10*/  @!UPT UIADD3 URZ, UPT, UPT, URZ, URZ, URZ ;  /* 0x000000fffffff290 */ /* 0x000fe4000fffe0ff */
[----:B------:R-:W-:Y:S05]  /*6d20*/  @!P0 BRA `(.L_x_125) ;  /* 0x0000000000408947 */ /* 0x000fea0003800000 */
[----:B------:R-:W2:Y:S01]  /*6d30*/  LDCU.64 UR8, c[0x4][0x70] ;  /* 0x01000e00ff0877ac */ /* 0x000ea20008000a00 */
[----:B------:R-:W-:Y:S01]  /*6d40*/  MOV R3, 0x0 ;  /* 0x0000000000037802 */ /* 0x000fe20000000f00 */
[----:B------:R-:W-:Y:S02]  /*6d50*/  HFMA2 R12, -RZ, RZ, 0, 5.9604644775390625e-08 ;  /* 0x00000001ff0c7431 */ /* 0x000fe400000001ff */
[----:B------:R-:W-:Y:S02]  /*6d60*/  IMAD.MOV.U32 R8, RZ, RZ, 0x192 ;  /* 0x00000192ff087424 */ /* 0x000fe400078e00ff */
[----:B------:R-:W-:Y:S01]  /*6d70*/  IMAD.MOV.U32 R13, RZ, RZ, RZ ;  /* 0x000000ffff0d7224 */ /* 0x000fe200078e00ff */
[----:B------:R-:W5:Y:S01]  /*6d80*/  LDCU.64 UR6, c[0x4][0x78] ;  /* 0x01000f00ff0677ac */ /* 0x000f620008000a00 */
[----:B---3--:R-:W3:Y:S01]  /*6d90*/  LDC.64 R2, c[0x4][R3] ;  /* 0x0100000003027b82 */ /* 0x008ee20000000a00 */
[----:B------:R-:W4:Y:S01]  /*6da0*/  LDCU.64 UR4, c[0x4][0x10] ;  /* 0x01000200ff0477ac */ /* 0x000f220008000a00 */
[----:B--2---:R-:W-:Y:S01]  /*6db0*/  MOV R5, UR9 ;  /* 0x0000000900057c02 */ /* 0x004fe20008000f00 */
[----:B------:R-:W-:Y:S01]  /*6dc0*/  IMAD.U32 R4, RZ, RZ, UR8 ;  /* 0x00000008ff047e24 */ /* 0x000fe2000f8e00ff */
[----:B-----5:R-:W-:Y:S01]  /*6dd0*/  MOV R7, UR7 ;  /* 0x0000000700077c02 */ /* 0x020fe20008000f00 */
[----:B------:R-:W-:Y:S01]  /*6de0*/  IMAD.U32 R6, RZ, RZ, UR6 ;  /* 0x00000006ff067e24 */ /* 0x000fe2000f8e00ff */
[----:B----4-:R-:W-:Y:S01]  /*6df0*/  MOV R11, UR5 ;  /* 0x00000005000b7c02 */ /* 0x010fe20008000f00 */
[----:B------:R-:W-:Y:S02]  /*6e00*/  IMAD.U32 R10, RZ, RZ, UR4 ;  /* 0x00000004ff0a7e24 */ /* 0x000fe4000f8e00ff */
[----:B------:R-:W-:Y:S07]  /*6e10*/  LEPC R20, `(.L_x_125) ;  /* 0x000000001014794e */ /* 0x000fee0000000000 */
[----:B-1-3--:R-:W-:Y:S05]  /*6e20*/  CALL.ABS.NOINC R2 ;  /* 0x0000000002007343 */ /* 0x00afea0003c00000 */
.L_x_125:
[----:B------:R-:W-:Y:S01]  /*6e30*/  ISETP.NE.AND P6, PT, R78, RZ, PT ;  /* 0x000000ff4e00720c */ /* 0x000fe20003fc5270 */
[----:B------:R-:W-:Y:S05]  /*6e40*/  WARPSYNC.ALL ;  /* 0x0000000000007948 */ /* 0x000fea0003800000 */
[----:B------:R-:W-:Y:S01]  /*6e50*/  R2UR UR4, R34 ;  /* 0x00000000220472ca */ /* 0x000fe200000e0000 */
[--C-:B----4-:R-:W-:Y:S01]  /*6e60*/  HADD2.F32 R20, -RZ, R40.reuse.H0_H0 ;  /* 0x20000028ff147230 */ /* 0x110fe20000004100 */
[----:B------:R-:W-:Y:S01]  /*6e70*/  ISETP.NE.AND P0, PT, R72, RZ, PT ;  /* 0x000000ff4800720c */ /* 0x000fe20003f05270 */
[----:B------:R-:W-:Y:S01]  /*6e80*/  HADD2.F32 R21, -RZ, R40.H1_H1 ;  /* 0x30000028ff157230 */ /* 0x000fe20000004100 */
[----:B------:R-:W-:Y:S01]  /*6e90*/  MOV R82, UR51 ;  /* 0x0000003300527c02 */ /* 0x000fe20008000f00 */
[--C-:B------:R-:W-:Y:S01]  /*6ea0*/  HADD2.F32 R36, -RZ, R41.reuse.H1_H1 ;  /* 0x30000029ff247230 */ /* 0x100fe20000004100 */
[----:B------:R-:W-:Y:S01]  /*6eb0*/  MOV R83, UR37 ;  /* 0x0000002500537c02 */ /* 0x000fe20008000f00 */
[----:B-1----:R-:W-:Y:S01]  /*6ec0*/  HADD2.F32 R37, -RZ, R48.H0_H0 ;  /* 0x20000030ff257230 */ /* 0x002fe20000004100 */
[----:B------:R-:W-:Y:S01]  /*6ed0*/  @P6 LEA R82, R82, UR48, 0x3 ;  /* 0x0000003052526c11 */ /* 0x000fe2000f8e18ff */
[----:B------:R-:W-:Y:S01]  /*6ee0*/  BSSY.RECONVERGENT B0, `(.L_x_126) ;  /* 0x0000052000007945 */ /* 0x000fe20003800200 */
[----:B------:R-:W-:Y:S02]  /*6ef0*/  @P6 SHF.L.U32 R88, R71, 0x1f, RZ ;  /* 0x0000001f47586819 */ /* 0x000fe400000006ff */
[----:B------:R-:W-:Y:S01]  /*6f00*/  @P6 IADD3 R82, PT, PT, R82, 0x70, RZ ;  /* 0x0000007052526810 */ /* 0x000fe20007ffe0ff */
[----:B---3--:R-:W1:Y:S03]  /*6f10*/  LDTM.x16 R4, tmem[UR4+0x10] ;  /* 0x00001004000479ee */ /* 0x008e660008240000 */
[----:B------:R-:W-:Y:S02]  /*6f20*/  @P6 PRMT R82, R83, 0x654, R82 ;  /* 0x0000065453526816 */ /* 0x000fe40000000052 */
[----:B------:R-:W-:Y:S01]  /*6f30*/  LEA R83, R38, UR48, 0x3 ;  /* 0x0000003026537c11 */ /* 0x000fe2000f8e18ff */
[C---:B-1----:R-:W-:Y:S01]  /*6f40*/  FMUL R0, R32.reuse, R4 ;  /* 0x0000000420007220 */ /* 0x042fe20000400000 */
[C---:B------:R-:W-:Y:S01]  /*6f50*/  FMUL R2, R32.reuse, R5 ;  /* 0x0000000520027220 */ /* 0x040fe20000400000 */
[C---:B------:R-:W-:Y:S01]  /*6f60*/  FMUL R3, R32.reuse, R6 ;  /* 0x0000000620037220 */ /* 0x040fe20000400000 */
[C---:B------:R-:W-:Y:S01]  /*6f70*/  FMUL R7, R32.reuse, R7 ;  /* 0x0000000720077220 */ /* 0x040fe20000400000 */
[C---:B------:R-:W-:Y:S01]  /*6f80*/  FFMA R0, R35.reuse, R20, R0 ;  /* 0x0000001423007223 */ /* 0x040fe20000000000 */
[----:B------:R-:W-:Y:S02]  /*6f90*/  HADD2.F32 R20, -RZ, R41.H0_H0 ;  /* 0x20000029ff147230 */ /* 0x000fe40000004100 */
[C---:B------:R-:W-:Y:S01]  /*6fa0*/  FFMA R2, R35.reuse, R21, R2 ;  /* 0x0000001523027223 */ /* 0x040fe20000000002 */
[C---:B------:R-:W-:Y:S01]  /*6fb0*/  FMUL R4, R32.reuse, R8 ;  /* 0x0000000820047220 */ /* 0x040fe20000400000 */
[C---:B------:R-:W-:Y:S01]  /*6fc0*/  FMUL R5, R32.reuse, R9 ;  /* 0x0000000920057220 */ /* 0x040fe20000400000 */
[--C-:B------:R-:W-:Y:S02]  /*6fd0*/  HADD2.F32 R21, -RZ, R43.reuse.H0_H0 ;  /* 0x2000002bff157230 */ /* 0x100fe40000004100 */
[C---:B------:R-:W-:Y:S01]  /*6fe0*/  FFMA R3, R35.reuse, R20, R3 ;  /* 0x0000001423037223 */ /* 0x040fe20000000003 */
[--C-:B------:R-:W-:Y:S02]  /*6ff0*/  HADD2.F32 R20, -RZ, R42.reuse.H0_H0 ;  /* 0x2000002aff147230 */ /* 0x100fe40000004100 */
[C---:B------:R-:W-:Y:S01]  /*7000*/  FFMA R7, R35.reuse, R36, R7 ;  /* 0x0000002423077223 */ /* 0x040fe20000000007 */
[C---:B------:R-:W-:Y:S01]  /*7010*/  FMUL R6, R32.reuse, R10 ;  /* 0x0000000a20067220 */ /* 0x040fe20000400000 */
[----:B------:R-:W-:Y:S02]  /*7020*/  HADD2.F32 R36, -RZ, R43.H1_H1 ;  /* 0x3000002bff247230 */ /* 0x000fe40000004100 */
[C---:B------:R-:W-:Y:S01]  /*7030*/  FMUL R11, R32.reuse, R11 ;  /* 0x0000000b200b7220 */ /* 0x040fe20000400000 */
[C---:B------:R-:W-:Y:S01]  /*7040*/  FFMA R4, R35.reuse, R20, R4 ;  /* 0x0000001423047223 */ /* 0x040fe20000000004 */
[----:B------:R-:W-:Y:S02]  /*7050*/  HADD2.F32 R20, -RZ, R42.H1_H1 ;  /* 0x3000002aff147230 */ /* 0x000fe40000004100 */
[C---:B------:R-:W-:Y:S01]  /*7060*/  FMUL R8, R32.reuse, R12 ;  /* 0x0000000c20087220 */ /* 0x040fe20000400000 */
[C---:B------:R-:W-:Y:S01]  /*7070*/  FMUL R9, R32.reuse, R13 ;  /* 0x0000000d20097220 */ /* 0x040fe20000400000 */
[C---:B------:R-:W-:Y:S01]  /*7080*/  FMUL R10, R32.reuse, R14 ;  /* 0x0000000e200a7220 */ /* 0x040fe20000400000 */
[C---:B------:R-:W-:Y:S01]  /*7090*/  FMUL R15, R32.reuse, R15 ;  /* 0x0000000f200f7220 */ /* 0x040fe20000400000 */
[C---:B------:R-:W-:Y:S01]  /*70a0*/  FFMA R5, R35.reuse, R20, R5 ;  /* 0x0000001423057223 */ /* 0x040fe20000000005 */
[----:B------:R-:W-:Y:S02]  /*70b0*/  HADD2.F32 R20, -RZ, R48.H1_H1 ;  /* 0x30000030ff147230 */ /* 0x000fe40000004100 */
[C---:B------:R-:W-:Y:S01]  /*70c0*/  FFMA R6, R35.reuse, R21, R6 ;  /* 0x0000001523067223 */ /* 0x040fe20000000006 */
[C---:B------:R-:W-:Y:S01]  /*70d0*/  FFMA R11, R35.reuse, R36, R11 ;  /* 0x00000024230b7223 */ /* 0x040fe2000000000b */
[C---:B------:R-:W-:Y:S01]  /*70e0*/  FFMA R8, R35.reuse, R37, R8 ;  /* 0x0000002523087223 */ /* 0x040fe20000000008 */
[--C-:B------:R-:W-:Y:S02]  /*70f0*/  HADD2.F32 R21, -RZ, R49.reuse.H0_H0 ;  /* 0x20000031ff157230 */ /* 0x100fe40000004100 */
[C---:B------:R-:W-:Y:S01]  /*7100*/  FFMA R9, R35.reuse, R20, R9 ;  /* 0x0000001423097223 */ /* 0x040fe20000000009 */
[----:B------:R-:W-:Y:S02]  /*7110*/  HADD2.F32 R20, -RZ, R49.H1_H1 ;  /* 0x30000031ff147230 */ /* 0x000fe40000004100 */
[C---:B------:R-:W-:Y:S01]  /*7120*/  FMUL R12, R32.reuse, R16 ;  /* 0x00000010200c7220 */ /* 0x040fe20000400000 */
[C---:B------:R-:W-:Y:S01]  /*7130*/  FMUL R13, R32.reuse, R17 ;  /* 0x00000011200d7220 */ /* 0x040fe20000400000 */
[C---:B------:R-:W-:Y:S01]  /*7140*/  FFMA R10, R35.reuse, R21, R10 ;  /* 0x00000015230a7223 */ /* 0x040fe2000000000a */
[--C-:B------:R-:W-:Y:S02]  /*7150*/  HADD2.F32 R21, -RZ, R50.reuse.H0_H0 ;  /* 0x20000032ff157230 */ /* 0x100fe40000004100 */
[C---:B------:R-:W-:Y:S01]  /*7160*/  FFMA R15, R35.reuse, R20, R15 ;  /* 0x00000014230f7223 */ /* 0x040fe2000000000f */
[----:B------:R-:W-:Y:S02]  /*7170*/  HADD2.F32 R20, -RZ, R50.H1_H1 ;  /* 0x30000032ff147230 */ /* 0x000fe40000004100 */
[C---:B------:R-:W-:Y:S01]  /*7180*/  FMUL R14, R32.reuse, R18 ;  /* 0x00000012200e7220 */ /* 0x040fe20000400000 */
[--C-:B------:R-:W-:Y:S02]  /*7190*/  HADD2.F32 R37, -RZ, R51.reuse.H0_H0 ;  /* 0x20000033ff257230 */ /* 0x100fe40000004100 */
[----:B------:R-:W-:Y:S01]  /*71a0*/  FMUL R19, R32, R19 ;  /* 0x0000001320137220 */ /* 0x000fe20000400000 */
[----:B------:R-:W-:Y:S01]  /*71b0*/  HADD2.F32 R36, -RZ, R51.H1_H1 ;  /* 0x30000033ff247230 */ /* 0x000fe20000004100 */
        /* <DEDUP_REMOVED lines=22> */
[----:B------:R-:W-:Y:S02]  /*7320*/  UIADD3 UR12, UP0, UPT, UR52, 0x680, URZ ;  /* 0x00000680340c7890 */ /* 0x000fe4000ff1e0ff */
[----:B------:R-:W-:Y:S02]  /*7330*/  UIADD3 UR9, UPT, UPT, UR41, 0x10, URZ ;  /* 0x0000001029097890 */ /* 0x000fe4000fffe0ff */
[----:B------:R-:W-:Y:S02]  /*7340*/  UIADD3 UR8, UPT, UPT, UR48, 0x1200, URZ ;  /* 0x0000120030087890 */ /* 0x000fe4000fffe0ff */
[----:B------:R-:W-:Y:S01]  /*7350*/  UIADD3.X UR13, UPT, UPT, URZ, UR53, URZ, UP0, !UPT ;  /* 0x00000035ff0d7290 */ /* 0x000fe200087fe4ff */
[----:B------:R-:W-:Y:S01]  /*7360*/  UMOV UR10, UR42 ;  /* 0x0000002a000a7c82 */ /* 0x000fe20008000000 */
[----:B------:R-:W-:Y:S01]  /*7370*/  UMOV UR11, UR36 ;  /* 0x00000024000b7c82 */ /* 0x000fe20008000000 */
[----:B------:R-:W-:Y:S02]  /*7380*/  UIADD3 UR5, UPT, UPT, UR41, 0x50, URZ ;  /* 0x0000005029057890 */ /* 0x000fe4000fffe0ff */
[----:B------:R-:W-:Y:S01]  /*7390*/  UIADD3 UR4, UPT, UPT, UR48, 0x1a00, URZ ;  /* 0x00001a0030047890 */ /* 0x000fe2000fffe0ff */
[----:B------:R-:W-:Y:S03]  /*73a0*/  UMOV UR6, UR42 ;  /* 0x0000002a00067c82 */ /* 0x000fe60008000000 */
[----:B------:R2:W-:Y:S01]  /*73b0*/  UTMASTG.3D [UR8], [UR12] ;  /* 0x000000080c0073b5 */ /* 0x0005e20008010000 */
[----:B------:R-:W-:Y:S04]  /*73c0*/  UMOV UR7, UR36 ;  /* 0x0000002400077c82 */ /* 0x000fe80008000000 */
[----:B------:R2:W-:Y:S01]  /*73d0*/  UTMASTG.3D [UR4], [UR12] ;  /* 0x000000040c0073b5 */ /* 0x0005e20008010000 */
[----:B------:R0:W-:Y:S01]  /*73e0*/  UTMACMDFLUSH ;  /* 0x00000000000079b7 */ /* 0x0001e20000000000 */
[----:B--2---:R-:W-:Y:S04]  /*73f0*/  DEPBAR.LE SB0, 0x1 ;  /* 0x000080400000791a */ /* 0x004fe80000000000 */
.L_x_127:
[----:B------:R-:W-:Y:S05]  /*7400*/  BSYNC.RECONVERGENT B0 ;  /* 0x0000000000007941 */ /* 0x000fea0003800200 */
.L_x_126:
[----:B------:R-:W-:Y:S01]  /*7410*/  BAR.SYNC.DEFER_BLOCKING 0x1, 0x80 ;  /* 0x0042000000007b1d */ /* 0x000fe20000010000 */
[----:B------:R-:W-:Y:S04]  /*7420*/  UIADD3 UR40, UPT, UPT, UR51, 0x1, URZ ;  /* 0x0000000133287890 */ /* 0x000fe8000fffe0ff */
[----:B------:R-:W-:Y:S04]  /*7430*/  UISETP.NE.AND UP0, UPT, UR40, 0x4, UPT ;  /* 0x000000042800788c */ /* 0x000fe8000bf05270 */
[----:B------:R-:W-:Y:S01]  /*7440*/  USEL UR40, UR40, URZ, UP0 ;  /* 0x000000ff28287287 */ /* 0x000fe20008000000 */
[----:B------:R2:W-:Y:S01]  /*7450*/  @P6 SYNCS.ARRIVE.TRANS64.RED.A1T0 RZ, [R82+URZ], RZ ;  /* 0x000000ff52ff69a7 */ /* 0x0005e200081004ff */
[----:B------:R-:W-:Y:S01]  /*7460*/  BSSY B1, `(.L_x_128) ;  /* 0x0000013000017945 */ /* 0x000fe20003800000 */
[----:B------:R-:W3:Y:S02]  /*7470*/  @P6 SYNCS.PHASECHK.TRANS64.TRYWAIT P0, [R83+URZ+0x50], R88 ;  /* 0x00005058530065a7 */ /* 0x000ee400080011ff */
[----:B---3--:R-:W-:Y:S01]  /*7480*/  @P6 SEL R39, RZ, 0x1, !P0 ;  /* 0x00000001ff276807 */ /* 0x008fe20004000000 */
[----:B--2---:R-:W-:Y:S06]  /*7490*/  @!P6 BRA `(.L_x_129) ;  /* 0x00000000003ce947 */ /* 0x004fec0003800000 */
[----:B------:R-:W-:Y:S01]  /*74a0*/  ISETP.NE.AND P1, PT, R80, RZ, PT ;  /* 0x000000ff5000720c */ /* 0x000fe20003f25270 */
[----:B------:R-:W-:Y:S01]  /*74b0*/  BSSY B0, `(.L_x_130) ;  /* 0x0000009000007945 */ /* 0x000fe20003800000 */
[----:B------:R-:W-:Y:S11]  /*74c0*/  ISETP.NE.AND P0, PT, R39, RZ, PT ;  /* 0x000000ff2700720c */ /* 0x000ff60003f05270 */
[----:B------:R-:W-:Y:S05]  /*74d0*/  @P1 IMAD R2, R38, 0x1000, R77 ;  /* 0x0000100026021824 */ /* 0x000fea00078e024d */
[----:B------:R-:W-:Y:S05]  /*74e0*/  @P1 IADD3 R0, PT, PT, R2, UR48, RZ ;  /* 0x0000003002001c10 */ /* 0x000fea000fffe0ff */
[----:B------:R-:W-:Y:S01]  /*74f0*/  @P1 IMAD.IADD R0, R81, 0x1, R0 ;  /* 0x0000000151001824 */ /* 0x000fe200078e0200 */
[----:B------:R-:W-:Y:S06]  /*7500*/  @P0 BRA `(.L_x_131) ;  /* 0x00000000000c0947 */ /* 0x000fec0003800000 */
[----:B------:R-:W-:Y:S04]  /*7510*/  SHF.L.U32 R4, R71, 0x1f, RZ ;  /* 0x0000001f47047819 */ /* 0x000fe800000006ff */
[----:B------:R-:W2:Y:S02]  /*7520*/  SYNCS.PHASECHK.TRANS64.TRYWAIT P0, [R83+URZ+0x50], R4 ;  /* 0x00005004530075a7 */ /* 0x000ea400080011ff */
[----:B--2---:R-:W-:Y:S05]  /*7530*/  @!P0 BRA `(.L_x_132) ;  /* 0x0000002000088947 */ /* 0x004fea0003800000 */
.L_x_131:
[----:B------:R-:W-:Y:S05]  /*7540*/  BSYNC B0 ;  /* 0x0000000000007941 */ /* 0x000fea0003800000 */
.L_x_130:
[----:B------:R-:W-:Y:S02]  /*7550*/  ISETP.NE.AND P0, PT, R80, RZ, PT ;  /* 0x000000ff5000720c */ /* 0x000fe40003f05270 */
[----:B------:R-:W-:Y:S11]  /*7560*/  IADD3 R38, PT, PT, R38, 0x1, RZ ;  /* 0x0000000126267810 */ /* 0x000ff60007ffe0ff */
[----:B------:R3:W4:Y:S04]  /*7570*/  @P0 LDS.128 R40, [R2+UR48+0x200] ;  /* 0x0002003002280984 */ /* 0x0007280008000c00 */
[----:B------:R3:W1:Y:S02]  /*7580*/  @P0 LDS.128 R48, [R0+0x200] ;  /* 0x0002000000300984 */ /* 0x0006640000000c00 */
.L_x_129:
[----:B------:R-:W-:Y:S05]  /*7590*/  BSYNC B1 ;  /* 0x0000000000017941 */ /* 0x000fea0003800000 */
.L_x_128:
[----:B------:R-:W-:Y:S05]  /*75a0*/  VIADD R3, R34, 0x20 ;  /* 0x0000002022037836 */ /* 0x000fea0000000000 */
[----:B------:R-:W-:Y:S04]  /*75b0*/  SHF.R.U32.HI R3, RZ, 0x15, R3 ;  /* 0x00000015ff037819 */ /* 0x000fe80000011603 */
[----:B------:R-:W-:Y:S11]  /*75c0*/  LOP3.LUT P0, RZ, R3, 0x3, R66, 0x48, !PT ;  /* 0x0000000303ff7812 */ /* 0x000ff60007804842 */
[----:B------:R-:W-:Y:S02]  /*75d0*/  @!UPT UIADD3 URZ, UPT, UPT, URZ, URZ, URZ ;  /* 0x000000fffffff290 */ /* 0x000fe4000fffe0ff */
[----:B------:R-:W-:Y:S05]  /*75e0*/  @!P0 BRA `(.L_x_133) ;  /* 0x0000000000408947 */ /* 0x000fea0003800000 */
[----:B------:R-:W5:Y:S01]  /*75f0*/  LDCU.64 UR8, c[0x4][0x70] ;  /* 0x01000e00ff0877ac */ /* 0x000f620008000a00 */
[----:B------:R-:W-:Y:S01]  /*7600*/  MOV R3, 0x0 ;  /* 0x0000000000037802 */ /* 0x000fe20000000f00 */
[----:B------:R-:W-:Y:S02]  /*7610*/  HFMA2 R12, -RZ, RZ, 0, 5.9604644775390625e-08 ;  /* 0x00000001ff0c7431 */ /* 0x000fe400000001ff */
[----:B------:R-:W-:Y:S02]  /*7620*/  IMAD.MOV.U32 R8, RZ, RZ, 0x192 ;  /* 0x00000192ff087424 */ /* 0x000fe400078e00ff */
[----:B------:R-:W-:Y:S01]  /*7630*/  IMAD.MOV.U32 R13, RZ, RZ, RZ ;  /* 0x000000ffff0d7224 */ /* 0x000fe200078e00ff */
[----:B------:R-:W4:Y:S01]  /*7640*/  LDCU.64 UR6, c[0x4][0x78] ;  /* 0x01000f00ff0677ac */ /* 0x000f220008000a00 */
[----:B---3--:R-:W3:Y:S01]  /*7650*/  LDC.64 R2, c[0x4][R3] ;  /* 0x0100000003027b82 */ /* 0x008ee20000000a00 */
[----:B------:R-:W1:Y:S01]  /*7660*/  LDCU.64 UR4, c[0x4][0x10] ;  /* 0x01000200ff0477ac */ /* 0x000e620008000a00 */
[----:B-----5:R-:W-:Y:S01]  /*7670*/  MOV R5, UR9 ;  /* 0x0000000900057c02 */ /* 0x020fe20008000f00 */
[----:B--2---:R-:W-:Y:S01]  /*7680*/  IMAD.U32 R4, RZ, RZ, UR8 ;  /* 0x00000008ff047e24 */ /* 0x004fe2000f8e00ff */
[----:B----4-:R-:W-:Y:S01]  /*7690*/  MOV R7, UR7 ;  /* 0x0000000700077c02 */ /* 0x010fe20008000f00 */
[----:B------:R-:W-:Y:S01]  /*76a0*/  IMAD.U32 R6, RZ, RZ, UR6 ;  /* 0x00000006ff067e24 */ /* 0x000fe2000f8e00ff */
[----:B-1----:R-:W-:Y:S01]  /*76b0*/  MOV R11, UR5 ;  /* 0x00000005000b7c02 */ /* 0x002fe20008000f00 */
[----:B------:R-:W-:Y:S02]  /*76c0*/  IMAD.U32 R10, RZ, RZ, UR4 ;  /* 0x00000004ff0a7e24 */ /* 0x000fe4000f8e00ff */
[----:B------:R-:W-:Y:S07]  /*76d0*/  LEPC R20, `(.L_x_133) ;  /* 0x000000001014794e */ /* 0x000fee0000000000 */
[----:B---3--:R-:W-:Y:S05]  /*76e0*/  CALL.ABS.NOINC R2 ;  /* 0x0000000002007343 */ /* 0x008fea0003c00000 */
.L_x_133:
        /* <DEDUP_REMOVED lines=8> */
[----:B--2---:R-:W-:Y:S01]  /*7770*/  MOV R83, UR37 ;  /* 0x0000002500537c02 */ /* 0x004fe20008000f00 */
[----:B-1----:R-:W-:Y:S01]  /*7780*/  HADD2.F32 R37, -RZ, R48.H0_H0 ;  /* 0x20000030ff257230 */ /* 0x002fe20000004100 */
[----:B------:R-:W-:Y:S01]  /*7790*/  @P6 LEA R82, R82, UR48, 0x3 ;  /* 0x0000003052526c11 */ /* 0x000fe2000f8e18ff */
[----:B------:R-:W-:Y:S01]  /*77a0*/  BSSY.RECONVERGENT B0, `(.L_x_134) ;  /* 0x0000052000007945 */ /* 0x000fe20003800200 */
[----:B------:R-:W-:Y:S02]  /*77b0*/  LEA R88, R38, UR48, 0x3 ;  /* 0x0000003026587c11 */ /* 0x000fe4000f8e18ff */
[----:B------:R-:W-:Y:S01]  /*77c0*/  @P6 IADD3 R82, PT, PT, R82, 0x70, RZ ;  /* 0x0000007052526810 */ /* 0x000fe20007ffe0ff */
[----:B------:R-:W3:Y:S03]  /*77d0*/  LDTM.x16 R4, tmem[UR4+0x20] ;  /* 0x00002004000479ee */ /* 0x000ee60008240000 */
[----:B------:R-:W-:Y:S02]  /*77e0*/  @P6 PRMT R82, R83, 0x654, R82 ;  /* 0x0000065453526816 */ /* 0x000fe40000000052 */
[----:B------:R-:W-:Y:S01]  /*77f0*/  @P6 SHF.L.U32 R83, R71, 0x1f, RZ ;  /* 0x0000001f47536819 */ /* 0x000fe200000006ff */
[C---:B---3--:R-:W-:Y:S01]  /*7800*/  FMUL R0, R32.reuse, R4 ;  /* 0x0000000420007220 */ /* 0x048fe20000400000 */
        /* <DEDUP_REMOVED lines=75> */
.L_x_135:
[----:B------:R-:W-:Y:S05]  /*7cc0*/  BSYNC.RECONVERGENT B0 ;  /* 0x0000000000007941 */ /* 0x000fea0003800200 */
.L_x_134:
        /* <DEDUP_REMOVED lines=19> */
.L_x_139:
[----:B------:R-:W-:Y:S05]  /*7e00*/  BSYNC B0 ;  /* 0x0000000000007941 */ /* 0x000fea0003800000 */
.L_x_138:
[----:B------:R-:W-:Y:S11]  /*7e10*/  ISETP.NE.AND P0, PT, R80, RZ, PT ;  /* 0x000000ff5000720c */ /* 0x000ff60003f05270 */
[----:B------:R-:W-:Y:S02]  /*7e20*/  @!UPT UIADD3 URZ, UPT, UPT, URZ, URZ, URZ ;  /* 0x000000fffffff290 */ /* 0x000fe4000fffe0ff */
[----:B------:R3:W4:Y:S04]  /*7e30*/  @P0 LDS.128 R40, [R38+UR48+0x200] ;  /* 0x0002003026280984 */ /* 0x0007280008000c00 */
[----:B------:R3:W1:Y:S02]  /*7e40*/  @P0 LDS.128 R48, [R81+0x200] ;  /* 0x0002000051300984 */ /* 0x0006640000000c00 */
.L_x_137:
[----:B------:R-:W-:Y:S05]  /*7e50*/  BSYNC B1 ;  /* 0x0000000000017941 */ /* 0x000fea0003800000 */
.L_x_136:
        /* <DEDUP_REMOVED lines=11> */
[----:B------:R-:W1:Y:S01]  /*7f10*/  LDC.64 R2, c[0x4][R3] ;  /* 0x0100000003027b82 */ /* 0x000e620000000a00 */
[----:B------:R-:W3:Y:S01]  /*7f20*/  LDCU.64 UR4, c[0x4][0x10] ;  /* 0x01000200ff0477ac */ /* 0x000ee20008000a00 */
[----:B--2---:R-:W-:Y:S01]  /*7f30*/  MOV R5, UR9 ;  /* 0x0000000900057c02 */ /* 0x004fe20008000f00 */
[----:B------:R-:W-:Y:S01]  /*7f40*/  IMAD.U32 R4, RZ, RZ, UR8 ;  /* 0x00000008ff047e24 */ /* 0x000fe2000f8e00ff */
[----:B-----5:R-:W-:Y:S01]  /*7f50*/  MOV R7, UR7 ;  /* 0x0000000700077c02 */ /* 0x020fe20008000f00 */
[----:B------:R-:W-:Y:S01]  /*7f60*/  IMAD.U32 R6, RZ, RZ, UR6 ;  /* 0x00000006ff067e24 */ /* 0x000fe2000f8e00ff */
[----:B---3--:R-:W-:Y:S01]  /*7f70*/  MOV R11, UR5 ;  /* 0x00000005000b7c02 */ /* 0x008fe20008000f00 */
[----:B------:R-:W-:Y:S02]  /*7f80*/  IMAD.U32 R10, RZ, RZ, UR4 ;  /* 0x00000004ff0a7e24 */ /* 0x000fe4000f8e00ff */
[----:B------:R-:W-:Y:S07]  /*7f90*/  LEPC R20, `(.L_x_141) ;  /* 0x000000001014794e */ /* 0x000fee0000000000 */
[----:B-1--4-:R-:W-:Y:S05]  /*7fa0*/  CALL.ABS.NOINC R2 ;  /* 0x0000000002007343 */ /* 0x012fea0003c00000 */
.L_x_141:
[----:B------:R-:W-:Y:S01]  /*7fb0*/  ISETP.NE.AND P0, PT, R72, RZ, PT ;  /* 0x000000ff4800720c */ /* 0x000fe20003f05270 */
[----:B------:R-:W-:Y:S05]  /*7fc0*/  WARPSYNC.ALL ;  /* 0x0000000000007948 */ /* 0x000fea0003800000 */
[----:B------:R-:W-:Y:S01]  /*7fd0*/  R2UR UR4, R34 ;  /* 0x00000000220472ca */ /* 0x000fe200000e0000 */
[--C-:B----4-:R-:W-:Y:S01]  /*7fe0*/  HADD2.F32 R20, -RZ, R40.reuse.H0_H0 ;  /* 0x20000028ff147230 */ /* 0x110fe20000004100 */
[----:B------:R-:W-:Y:S01]  /*7ff0*/  IADD3 R74, PT, PT, R74, 0xe0, RZ ;  /* 0x000000e04a4a7810 */ /* 0x000fe20007ffe0ff */
[----:B------:R-:W-:Y:S01]  /*8000*/  HADD2.F32 R36, -RZ, R40.H1_H1 ;  /* 0x30000028ff247230 */ /* 0x000fe20000004100 */
[----:B------:R-:W-:Y:S01]  /*8010*/  BSSY.RECONVERGENT B0, `(.L_x_142) ;  /* 0x0000053000007945 */ /* 0x000fe20003800200 */
[--C-:B------:R-:W-:Y:S01]  /*8020*/  HADD2.F32 R21, -RZ, R41.reuse.H0_H0 ;  /* 0x20000029ff157230 */ /* 0x100fe20000004100 */
[----:B------:R-:W-:Y:S01]  /*8030*/  LOP3.LUT R74, R74, 0xfefffff8, RZ, 0xc0, !PT ;  /* 0xfefffff84a4a7812 */ /* 0x000fe200078ec0ff */
[----:B---3--:R-:W-:Y:S02]  /*8040*/  HADD2.F32 R38, -RZ, R41.H1_H1 ;  /* 0x30000029ff267230 */ /* 0x008fe40000004100 */
[--C-:B------:R-:W-:Y:S02]  /*8050*/  HADD2.F32 R37, -RZ, R42.reuse.H0_H0 ;  /* 0x2000002aff257230 */ /* 0x100fe40000004100 */
[----:B------:R-:W-:Y:S02]  /*8060*/  HADD2.F32 R40, -RZ, R42.H1_H1 ;  /* 0x3000002aff287230 */ /* 0x000fe40000004100 */
[----:B------:R-:W2:Y:S01]  /*8070*/  LDTM.x16 R4, tmem[UR4+0x30] ;  /* 0x00003004000479ee */ /* 0x000ea20008240000 */
[----:B------:R-:W-:Y:S01]  /*8080*/  NOP ;  /* 0x0000000000007918 */ /* 0x000fe20000000000 */
[----:B--2---:R2:W-:Y:S01]  /*8090*/  SYNCS.ARRIVE.TRANS64.RED.A1T0 RZ, [R74+URZ], RZ ;  /* 0x000000ff4aff79a7 */ /* 0x0045e200081004ff */
[--C-:B------:R-:W-:Y:S02]  /*80a0*/  HADD2.F32 R39, -RZ, R43.reuse.H0_H0 ;  /* 0x2000002bff277230 */ /* 0x100fe40000004100 */
[----:B------:R-:W-:Y:S02]  /*80b0*/  HADD2.F32 R42, -RZ, R43.H1_H1 ;  /* 0x3000002bff2a7230 */ /* 0x000fe40000004100 */
[--C-:B-1----:R-:W-:Y:S02]  /*80c0*/  HADD2.F32 R41, -RZ, R48.reuse.H0_H0 ;  /* 0x20000030ff297230 */ /* 0x102fe40000004100 */
[----:B------:R-:W-:Y:S02]  /*80d0*/  HADD2.F32 R43, -RZ, R48.H1_H1 ;  /* 0x30000030ff2b7230 */ /* 0x000fe40000004100 */
[--C-:B------:R-:W-:Y:S02]  /*80e0*/  HADD2.F32 R44, -RZ, R49.reuse.H0_H0 ;  /* 0x20000031ff2c7230 */ /* 0x100fe40000004100 */
[----:B------:R-:W-:Y:S02]  /*80f0*/  HADD2.F32 R46, -RZ, R49.H1_H1 ;  /* 0x30000031ff2e7230 */ /* 0x000fe40000004100 */
[--C-:B------:R-:W-:Y:S02]  /*8100*/  HADD2.F32 R45, -RZ, R50.reuse.H0_H0 ;  /* 0x20000032ff2d7230 */ /* 0x100fe40000004100 */
[----:B------:R-:W-:Y:S02]  /*8110*/  HADD2.F32 R48, -RZ, R50.H1_H1 ;  /* 0x30000032ff307230 */ /* 0x000fe40000004100 */
[--C-:B------:R-:W-:Y:S02]  /*8120*/  HADD2.F32 R47, -RZ, R51.reuse.H0_H0 ;  /* 0x20000033ff2f7230 */ /* 0x100fe40000004100 */
[----:B------:R-:W-:Y:S02]  /*8130*/  HADD2.F32 R50, -RZ, R51.H1_H1 ;  /* 0x30000033ff327230 */ /* 0x000fe40000004100 */
[C---:B------:R-:W-:Y:S01]  /*8140*/  FMUL R4, R32.reuse, R4 ;  /* 0x0000000420047220 */ /* 0x040fe20000400000 */
[C---:B------:R-:W-:Y:S01]  /*8150*/  FMUL R5, R32.reuse, R5 ;  /* 0x0000000520057220 */ /* 0x040fe20000400000 */
[C---:B------:R-:W-:Y:S01]  /*8160*/  FMUL R6, R32.reuse, R6 ;  /* 0x0000000620067220 */ /* 0x040fe20000400000 */
[C---:B------:R-:W-:Y:S01]  /*8170*/  FMUL R7, R32.reuse, R7 ;  /* 0x0000000720077220 */ /* 0x040fe20000400000 */
[C---:B------:R-:W-:Y:S01]  /*8180*/  FFMA R4, R35.reuse, R20, R4 ;  /* 0x0000001423047223 */ /* 0x040fe20000000004 */
        /* <DEDUP_REMOVED lines=21> */
[----:B------:R-:W-:Y:S01]  /*82e0*/  FFMA R15, R35, R46, R15 ;  /* 0x0000002e230f7223 */ /* 0x000fe2000000000f */
        /* <DEDUP_REMOVED lines=20> */
[----:B-1----:R-:W1:Y:S02]  /*8430*/  FENCE.VIEW.ASYNC.S ;  /* 0x00000000000073c6 */ /* 0x002e640000000000 */
[----:B-1----:R-:W-:Y:S06]  /*8440*/  BAR.SYNC.DEFER_BLOCKING 0x1, 0x80 ;  /* 0x0042000000007b1d */ /* 0x002fec0000010000 */
        /* <DEDUP_REMOVED lines=14> */
[----:B-1----:R-:W-:Y:S04]  /*8530*/  DEPBAR.LE SB0, 0x1 ;  /* 0x000080400000791a */ /* 0x002fe80000000000 */
.L_x_143:
[----:B------:R-:W-:Y:S05]  /*8540*/  BSYNC.RECONVERGENT B0 ;  /* 0x0000000000007941 */ /* 0x000fea0003800200 */
.L_x_142:
[----:B------:R-:W-:Y:S01]  /*8550*/  BAR.SYNC.DEFER_BLOCKING 0x1, 0x80 ;  /* 0x0042000000007b1d */ /* 0x000fe20000010000 */
[----:B------:R-:W-:Y:S01]  /*8560*/  UISETP.NE.AND UP0, UPT, UR49, -0x4, UPT ;  /* 0xfffffffc3100788c */ /* 0x000fe2000bf05270 */
[----:B------:R-:W-:Y:S08]  /*8570*/  IADD3 R0, PT, PT, R30, 0x1, RZ ;  /* 0x000000011e007810 */ /* 0x000ff00007ffe0ff */
[----:B------:R-:W-:Y:S05]  /*8580*/  BRA.U !UP0, `(.L_x_144) ;  /* 0x0000000108287547 */ /* 0x000fea000b800000 */
[----:B------:R-:W-:Y:S01]  /*8590*/  ISETP.NE.AND P0, PT, R78, RZ, PT ;  /* 0x000000ff4e00720c */ /* 0x000fe20003f05270 */
[----:B------:R-:W-:Y:S01]  /*85a0*/  IMAD.U32 R3, RZ, RZ, UR51 ;  /* 0x00000033ff037e24 */ /* 0x000fe2000f8e00ff */
[----:B------:R-:W-:Y:S01]  /*85b0*/  UIADD3 UR51, UPT, UPT, UR51, 0x1, URZ ;  /* 0x0000000133337890 */ /* 0x000fe2000fffe0ff */
[----:B------:R-:W-:Y:S03]  /*85c0*/  IMAD.U32 R2, RZ, RZ, UR37 ;  /* 0x00000025ff027e24 */ /* 0x000fe6000f8e00ff */
[----:B------:R-:W-:Y:S04]  /*85d0*/  UISETP.NE.AND UP0, UPT, UR51, 0x4, UPT ;  /* 0x000000043300788c */ /* 0x000fe8000bf05270 */
[----:B------:R-:W-:Y:S03]  /*85e0*/  USEL UR51, UR51, URZ, UP0 ;  /* 0x000000ff33337287 */ /* 0x000fe60008000000 */
[----:B------:R-:W-:Y:S05]  /*85f0*/  @P0 LEA R3, R3, UR48, 0x3 ;  /* 0x0000003003030c11 */ /* 0x000fea000f8e18ff */
[----:B------:R-:W-:Y:S05]  /*8600*/  @P0 VIADD R3, R3, 0x70 ;  /* 0x0000007003030836 */ /* 0x000fea0000000000 */
[----:B------:R-:W-:Y:S04]  /*8610*/  @P0 PRMT R2, R2, 0x654, R3 ;  /* 0x0000065402020816 */ /* 0x000fe80000000003 */
[----:B------:R1:W-:Y:S03]  /*8620*/  @P0 SYNCS.ARRIVE.TRANS64.RED.A1T0 RZ, [R2+URZ], RZ ;  /* 0x000000ff02ff09a7 */ /* 0x0003e600081004ff */
.L_x_144:
[----:B------:R-:W-:Y:S01]  /*8630*/  ISETP.NE.AND P2, PT, R73, RZ, PT ;  /* 0x000000ff4900720c */ /* 0x000fe20003f45270 */
[----:B------:R-:W-:Y:S01]  /*8640*/  UIADD3 UR49, UPT, UPT, UR49, 0x4, URZ ;  /* 0x0000000431317890 */ /* 0x000fe2000fffe0ff */
[----:B------:R-:W-:Y:S01]  /*8650*/  ISETP.NE.AND P0, PT, R76, 0x2, PT ;  /* 0x000000024c00780c */ /* 0x000fe20003f05270 */
[----:B------:R-:W-:Y:S01]  /*8660*/  IMAD.IADD R20, R29, 0x1, R58 ;  /* 0x000000011d147824 */ /* 0x000fe200078e023a */
[----:B------:R-:W-:Y:S01]  /*8670*/  ISETP.NE.AND P1, PT, R0, 0x4, PT ;  /* 0x000000040000780c */ /* 0x000fe20003f25270 */
[----:B------:R-:W-:Y:S01]  /*8680*/  IMAD.IADD R21, R31, 0x1, R60 ;  /* 0x000000011f157824 */ /* 0x000fe200078e023c */
[----:B-1----:R-:W-:Y:S02]  /*8690*/  SEL R2, RZ, 0x1, P0 ;  /* 0x00000001ff027807 */ /* 0x002fe40000000000 */
[----:B------:R-:W-:Y:S02]  /*86a0*/  SEL R3, RZ, 0x1, P1 ;  /* 0x00000001ff037807 */ /* 0x000fe40000800000 */
[----:B------:R-:W-:Y:S02]  /*86b0*/  LOP3.LUT R69, R69, R2, RZ, 0x3c, !PT ;  /* 0x0000000245457212 */ /* 0x000fe400078e3cff */
[----:B------:R-:W-:Y:S02]  /*86c0*/  LOP3.LUT R70, R70, R3, RZ, 0x3c, !PT ;  /* 0x0000000346467212 */ /* 0x000fe400078e3cff */
[----:B------:R-:W-:Y:S02]  /*86d0*/  @P2 R2UR UR36, R68 ;  /* 0x00000000442422ca */ /* 0x000fe400000e0000 */
[----:B------:R-:W-:Y:S02]  /*86e0*/  SEL R76, R76, RZ, P0 ;  /* 0x000000ff4c4c7207 */ /* 0x000fe40000000000 */
[----:B------:R-:W-:Y:S01]  /*86f0*/  SEL R30, R0, RZ, P1 ;  /* 0x000000ff001e7207 */ /* 0x000fe20000800000 */
[----:B------:R-:W-:Y:S10]  /*8700*/  @P2 BRA `(.L_x_145) ;  /* 0xffffffcc00d42947 */ /* 0x000ff4000383ffff */
[----:B------:R-:W-:-:S09]  /*8710*/  UISETP.NE.AND UP0, UPT, UR50, URZ, UPT ;  /* 0x000000ff3200728c */ /* 0x000fd2000bf05270 */
[----:B------:R-:W-:Y:S05]  /*8720*/  BRA.U !UP0, `(.L_x_146) ;  /* 0x0000000108487547 */ /* 0x000fea000b800000 */
[----:B------:R-:W1:Y:S02]  /*8730*/  LDCU.64 UR4, c[0x0][0x890] ;  /* 0x00011200ff0477ac */ /* 0x000e640008000a00 */
[----:B-1----:R-:W-:-:S04]  /*8740*/  UISETP.NE.U32.AND UP0, UPT, UR4, URZ, UPT ;  /* 0x000000ff0400728c */ /* 0x002fc8000bf05070 */
[----:B------:R-:W-:-:S09]  /*8750*/  UISETP.NE.AND.EX UP0, UPT, UR5, URZ, UPT, UP0 ;  /* 0x000000ff0500728c */ /* 0x000fd2000bf05300 */
[----:B------:R-:W-:Y:S05]  /*8760*/  BRA.U UP0, `(.L_x_147) ;  /* 0x00000001000c7547 */ /* 0x000fea000b800000 */
[----:B------:R-:W-:-:S13]  /*8770*/  FSETP.NEU.AND P0, PT, R35, RZ, PT ;  /* 0x000000ff2300720b */ /* 0x000fda0003f0d000 */
[----:B------:R-:W-:Y:S05]  /*8780*/  @!P0 EXIT ;  /* 0x000000000000894d */ /* 0x000fea0003800000 */
[----:B------:R-:W-:Y:S05]  /*8790*/  BRA `(.L_x_146) ;  /* 0x00000000002c7947 */ /* 0x000fea0003800000 */
.L_x_147:
[----:B------:R-:W-:Y:S01]  /*87a0*/  ISETP.NE.AND P0, PT, R75, RZ, PT ;  /* 0x000000ff4b00720c */ /* 0x000fe20003f05270 */
[----:B------:R-:W-:-:S12]  /*87b0*/  BSSY.RECONVERGENT B0, `(.L_x_146) ;  /* 0x0000009000007945 */ /* 0x000fd80003800200 */
[----:B------:R-:W-:Y:S05]  /*87c0*/  @P0 BRA `(.L_x_148) ;  /* 0x0000000000140947 */ /* 0x000fea0003800000 */
[----:B------:R-:W1:Y:S02]  /*87d0*/  LDCU.64 UR4, c[0x0][0x888] ;  /* 0x00011100ff0477ac */ /* 0x000e640008000a00 */
[----:B-1----:R-:W-:-:S04]  /*87e0*/  ISETP.NE.U32.AND P0, PT, RZ, UR4, PT ;  /* 0x00000004ff007c0c */ /* 0x002fc8000bf05070 */
[----:B------:R-:W-:-:S13]  /*87f0*/  ISETP.NE.AND.EX P0, PT, RZ, UR5, PT, P0 ;  /* 0x00000005ff007c0c */ /* 0x000fda000bf05300 */
[----:B------:R-:W-:Y:S05]  /*8800*/  @!P0 EXIT ;  /* 0x000000000000894d */ /* 0x000fea0003800000 */
[----:B------:R-:W-:Y:S05]  /*8810*/  BRA `(.L_x_149) ;  /* 0x0000000000087947 */ /* 0x000fea0003800000 */
.L_x_148:
[----:B------:R-:W-:-:S13]  /*8820*/  FSETP.NEU.AND P0, PT, R35, RZ, PT ;  /* 0x000000ff2300720b */ /* 0x000fda0003f0d000 */
[----:B------:R-:W-:Y:S05]  /*8830*/  @!P0 EXIT ;  /* 0x000000000000894d */ /* 0x000fea0003800000 */
.L_x_149:
[----:B------:R-:W-:Y:S05]  /*8840*/  BSYNC.RECONVERGENT B0 ;  /* 0x0000000000007941 */ /* 0x000fea0003800200 */
.L_x_146:
[----:B------:R-:W-:Y:S01]  /*8850*/  ULEA UR4, UR51, UR48, 0x3 ;  /* 0x0000003033047291 */ /* 0x000fe2000f8e18ff */
[----:B------:R-:W-:-:S04]  /*8860*/  DEPBAR.LE SB0, 0x0 ;  /* 0x000080000000791a */ /* 0x000fc80000000000 */
[----:B------:R-:W-:-:S04]  /*8870*/  UIADD3 UR4, UPT, UPT, UR4, 0x70, URZ ;  /* 0x0000007004047890 */ /* 0x000fc8000fffe0ff */
[----:B------:R-:W-:-:S09]  /*8880*/  UPRMT UR4, UR37, 0x654, UR4 ;  /* 0x0000065425047896 */ /* 0x000fd20008000004 */
[----:B------:R-:W-:Y:S01]  /*8890*/  SYNCS.ARRIVE.TRANS64.RED.A1T0 RZ, [UR4], RZ ;  /* 0x000000ffffff79a7 */ /* 0x000fe20008100404 */
[----:B------:R-:W-:Y:S05]  /*88a0*/  EXIT ;  /* 0x000000000000794d */ /* 0x000fea0003800000 */
.L_x_24:
[----:B--2---:R2:W4:Y:S02]  /*88b0*/  SYNCS.PHASECHK.TRANS64.TRYWAIT P0, [R3+URZ+0x110], R2 ;  /* 0x00011002030075a7 */ /* 0x00452400080011ff */
[----:B----4-:R-:W-:Y:S05]  /*88c0*/  @!P0 NANOSLEEP.SYNCS 0x989680 ;  /* 0x009896800000895d */ /* 0x010fea0003900000 */
[----:B------:R-:W4:Y:S02]  /*88d0*/  @!P0 SYNCS.PHASECHK.TRANS64 P0, [R3+URZ+0x110], R2 ;  /* 0x00011002030085a7 */ /* 0x000f2400080010ff */
[----:B----4-:R-:W-:Y:S05]  /*88e0*/  @!P0 BRA `(.L_x_24) ;  /* 0xfffffffc00f08947 */ /* 0x010fea000383ffff */
[----:B------:R-:W-:Y:S05]  /*88f0*/  BRA `(.L_x_150) ;  /* 0xffffff8c00cc7947 */ /* 0x000fea000383ffff */
.L_x_27:
[----:B-1----:R-:W-:-:S07]  /*8900*/  MOV R2, UR33 ;  /* 0x0000002100027c02 */ /* 0x002fce0008000f00 */
.L_x_151:
[----:B-1----:R1:W2:Y:S02]  /*8910*/  SYNCS.PHASECHK.TRANS64.TRYWAIT P0, [R2+URZ+0x28], R5 ;  /* 0x00002805020075a7 */ /* 0x0022a400080011ff */
[----:B--2---:R-:W-:Y:S05]  /*8920*/  @!P0 NANOSLEEP.SYNCS 0x989680 ;  /* 0x009896800000895d */ /* 0x004fea0003900000 */
[----:B------:R-:W2:Y:S02]  /*8930*/  @!P0 SYNCS.PHASECHK.TRANS64 P0, [R2+URZ+0x28], R5 ;  /* 0x00002805020085a7 */ /* 0x000ea400080010ff */
[----:B--2---:R-:W-:Y:S05]  /*8940*/  @!P0 BRA `(.L_x_151) ;  /* 0xfffffffc00f08947 */ /* 0x004fea000383ffff */
[----:B------:R-:W-:Y:S05]  /*8950*/  BRA `(.L_x_26) ;  /* 0xffffff9000307947 */ /* 0x000fea000383ffff */
.L_x_34:
[----:B-1----:R-:W-:-:S07]  /*8960*/  MOV R2, UR17 ;  /* 0x0000001100027c02 */ /* 0x002fce0008000f00 */
.L_x_152:
[----:B-1----:R1:W2:Y:S02]  /*8970*/  SYNCS.PHASECHK.TRANS64.TRYWAIT P0, [R2+URZ+0x28], R5 ;  /* 0x00002805020075a7 */ /* 0x0022a400080011ff */
[----:B--2---:R-:W-:Y:S05]  /*8980*/  @!P0 NANOSLEEP.SYNCS 0x989680 ;  /* 0x009896800000895d */ /* 0x004fea0003900000 */
[----:B------:R-:W2:Y:S02]  /*8990*/  @!P0 SYNCS.PHASECHK.TRANS64 P0, [R2+URZ+0x28], R5 ;  /* 0x00002805020085a7 */ /* 0x000ea400080010ff */
[----:B--2---:R-:W-:Y:S05]  /*89a0*/  @!P0 BRA `(.L_x_152) ;  /* 0xfffffffc00f08947 */ /* 0x004fea000383ffff */
[----:B------:R-:W-:Y:S05]  /*89b0*/  BRA `(.L_x_33) ;  /* 0xffffff9000e87947 */ /* 0x000fea000383ffff */
.L_x_39:
[----:B-1----:R1:W2:Y:S02]  /*89c0*/  SYNCS.PHASECHK.TRANS64.TRYWAIT P0, [R2+URZ+0xa0], R3 ;  /* 0x0000a003020075a7 */ /* 0x0022a400080011ff */
[----:B--2---:R-:W-:Y:S05]  /*89d0*/  @!P0 NANOSLEEP.SYNCS 0x989680 ;  /* 0x009896800000895d */ /* 0x004fea0003900000 */
[----:B------:R-:W2:Y:S02]  /*89e0*/  @!P0 SYNCS.PHASECHK.TRANS64 P0, [R2+URZ+0xa0], R3 ;  /* 0x0000a003020085a7 */ /* 0x000ea400080010ff */
[----:B--2---:R-:W-:Y:S05]  /*89f0*/  @!P0 BRA `(.L_x_39) ;  /* 0xfffffffc00f08947 */ /* 0x004fea000383ffff */
[----:B------:R-:W-:Y:S05]  /*8a00*/  BRA `(.L_x_153) ;  /* 0xffffff9400887947 */ /* 0x000fea000383ffff */
.L_x_43:
[----:B---3--:R-:W-:-:S07]  /*8a10*/  MOV R0, UR4 ;  /* 0x0000000400007c02 */ /* 0x008fce0008000f00 */
.L_x_154:
[----:B-1----:R1:W2:Y:S02]  /*8a20*/  SYNCS.PHASECHK.TRANS64.TRYWAIT P0, [R0+URZ], R3 ;  /* 0x00000003000075a7 */ /* 0x0022a400080011ff */
[----:B--2---:R-:W-:Y:S05]  /*8a30*/  @!P0 NANOSLEEP.SYNCS 0x989680 ;  /* 0x009896800000895d */ /* 0x004fea0003900000 */
[----:B------:R-:W2:Y:S02]  /*8a40*/  @!P0 SYNCS.PHASECHK.TRANS64 P0, [R0+URZ], R3 ;  /* 0x00000003000085a7 */ /* 0x000ea400080010ff */
[----:B--2---:R-:W-:Y:S05]  /*8a50*/  @!P0 BRA `(.L_x_154) ;  /* 0xfffffffc00f08947 */ /* 0x004fea000383ffff */
[----:B------:R-:W-:Y:S05]  /*8a60*/  BRA `(.L_x_155) ;  /* 0xffffff9800f87947 */ /* 0x000fea000383ffff */
.L_x_44:
[----:B---3--:R-:W-:-:S07]  /*8a70*/  MOV R0, UR4 ;  /* 0x0000000400007c02 */ /* 0x008fce0008000f00 */
.L_x_156:
[----:B-1----:R1:W2:Y:S02]  /*8a80*/  SYNCS.PHASECHK.TRANS64.TRYWAIT P0, [R0+URZ], R3 ;  /* 0x00000003000075a7 */ /* 0x0022a400080011ff */
[----:B--2---:R-:W-:Y:S05]  /*8a90*/  @!P0 NANOSLEEP.SYNCS 0x989680 ;  /* 0x009896800000895d */ /* 0x004fea0003900000 */
[----:B------:R-:W2:Y:S02]  /*8aa0*/  @!P0 SYNCS.PHASECHK.TRANS64 P0, [R0+URZ], R3 ;  /* 0x00000003000085a7 */ /* 0x000ea400080010ff */
[----:B--2---:R-:W-:Y:S05]  /*8ab0*/  @!P0 BRA `(.L_x_156) ;  /* 0xfffffffc00f08947 */ /* 0x004fea000383ffff */
[----:B------:R-:W-:Y:S05]  /*8ac0*/  BRA `(.L_x_157) ;  /* 0xffffff9c00047947 */ /* 0x000fea000383ffff */
.L_x_45:
[----:B---3--:R-:W-:-:S07]  /*8ad0*/  MOV R0, UR4 ;  /* 0x0000000400007c02 */ /* 0x008fce0008000f00 */
.L_x_158:
[----:B-1----:R1:W2:Y:S02]  /*8ae0*/  SYNCS.PHASECHK.TRANS64.TRYWAIT P0, [R0+URZ], R3 ;  /* 0x00000003000075a7 */ /* 0x0022a400080011ff */
[----:B--2---:R-:W-:Y:S05]  /*8af0*/  @!P0 NANOSLEEP.SYNCS 0x989680 ;  /* 0x009896800000895d */ /* 0x004fea0003900000 */
[----:B------:R-:W2:Y:S02]  /*8b00*/  @!P0 SYNCS.PHASECHK.TRANS64 P0, [R0+URZ], R3 ;  /* 0x00000003000085a7 */ /* 0x000ea400080010ff */
[----:B--2---:R-:W-:Y:S05]  /*8b10*/  @!P0 BRA `(.L_x_158) ;  /* 0xfffffffc00f08947 */ /* 0x004fea000383ffff */
[----:B------:R-:W-:Y:S05]  /*8b20*/  BRA `(.L_x_159) ;  /* 0xffffff9c00107947 */ /* 0x000fea000383ffff */
.L_x_46:
[----:B---3--:R-:W-:-:S07]  /*8b30*/  MOV R0, UR4 ;  /* 0x0000000400007c02 */ /* 0x008fce0008000f00 */
.L_x_160:
[----:B-1----:R1:W2:Y:S02]  /*8b40*/  SYNCS.PHASECHK.TRANS64.TRYWAIT P0, [R0+URZ], R3 ;  /* 0x00000003000075a7 */ /* 0x0022a400080011ff */
[----:B--2---:R-:W-:Y:S05]  /*8b50*/  @!P0 NANOSLEEP.SYNCS 0x989680 ;  /* 0x009896800000895d */ /* 0x004fea0003900000 */
[----:B------:R-:W2:Y:S02]  /*8b60*/  @!P0 SYNCS.PHASECHK.TRANS64 P0, [R0+URZ], R3 ;  /* 0x00000003000085a7 */ /* 0x000ea400080010ff */
[----:B--2---:R-:W-:Y:S05]  /*8b70*/  @!P0 BRA `(.L_x_160) ;  /* 0xfffffffc00f08947 */ /* 0x004fea000383ffff */
[----:B------:R-:W-:Y:S05]  /*8b80*/  BRA `(.L_x_161) ;  /* 0xffffff9c001c7947 */ /* 0x000fea000383ffff */
.L_x_49:
[----:B-1----:R1:W2:Y:S02]  /*8b90*/  SYNCS.PHASECHK.TRANS64.TRYWAIT P0, [R0+URZ+0x100], R5 ;  /* 0x00010005000075a7 */ /* 0x0022a400080011ff */
[----:B--2---:R-:W-:Y:S05]  /*8ba0*/  @!P0 NANOSLEEP.SYNCS 0x989680 ;  /* 0x009896800000895d */ /* 0x004fea0003900000 */
[----:B------:R-:W2:Y:S02]  /*8bb0*/  @!P0 SYNCS.PHASECHK.TRANS64 P0, [R0+URZ+0x100], R5 ;  /* 0x00010005000085a7 */ /* 0x000ea400080010ff */
[----:B--2---:R-:W-:Y:S05]  /*8bc0*/  @!P0 BRA `(.L_x_49) ;  /* 0xfffffffc00f08947 */ /* 0x004fea000383ffff */
[----:B------:R-:W-:Y:S05]  /*8bd0*/  BRA `(.L_x_162) ;  /* 0xffffff9c007c7947 */ /* 0x000fea000383ffff */
.L_x_50:
[----:B------:R-:W-:-:S07]  /*8be0*/  MOV R0, UR5 ;  /* 0x0000000500007c02 */ /* 0x000fce0008000f00 */
.L_x_163:
[----:B-1----:R1:W2:Y:S02]  /*8bf0*/  SYNCS.PHASECHK.TRANS64.TRYWAIT P0, [R0+URZ+0xb0], R7 ;  /* 0x0000b007000075a7 */ /* 0x0022a400080011ff */
[----:B--2---:R-:W-:Y:S05]  /*8c00*/  @!P0 NANOSLEEP.SYNCS 0x989680 ;  /* 0x009896800000895d */ /* 0x004fea0003900000 */
[----:B------:R-:W2:Y:S02]  /*8c10*/  @!P0 SYNCS.PHASECHK.TRANS64 P0, [R0+URZ+0xb0], R7 ;  /* 0x0000b007000085a7 */ /* 0x000ea400080010ff */
[----:B--2---:R-:W-:Y:S05]  /*8c20*/  @!P0 BRA `(.L_x_163) ;  /* 0xfffffffc00f08947 */ /* 0x004fea000383ffff */
[----:B------:R-:W-:Y:S05]  /*8c30*/  BRA `(.L_x_164) ;  /* 0xffffff9c008c7947 */ /* 0x000fea000383ffff */
.L_x_51:
[----:B-1----:R1:W2:Y:S02]  /*8c40*/  SYNCS.PHASECHK.TRANS64.TRYWAIT P1, [R0+URZ+0xa0], R5 ;  /* 0x0000a005000075a7 */ /* 0x0022a400080211ff */
[----:B--2---:R-:W-:Y:S05]  /*8c50*/  @!P1 NANOSLEEP.SYNCS 0x989680 ;  /* 0x009896800000995d */ /* 0x004fea0003900000 */
[----:B------:R-:W2:Y:S02]  /*8c60*/  @!P1 SYNCS.PHASECHK.TRANS64 P1, [R0+URZ+0xa0], R5 ;  /* 0x0000a005000095a7 */ /* 0x000ea400080210ff */
[----:B--2---:R-:W-:Y:S05]  /*8c70*/  @!P1 BRA `(.L_x_51) ;  /* 0xfffffffc00f09947 */ /* 0x004fea000383ffff */
[----:B------:R-:W-:Y:S05]  /*8c80*/  BRA `(.L_x_165) ;  /* 0xffffff9c00bc7947 */ /* 0x000fea000383ffff */
.L_x_54:
[----:B------:R-:W-:-:S07]  /*8c90*/  MOV R0, UR5 ;  /* 0x0000000500007c02 */ /* 0x000fce0008000f00 */
.L_x_166:
[----:B-1----:R1:W2:Y:S02]  /*8ca0*/  SYNCS.PHASECHK.TRANS64.TRYWAIT P0, [R0+URZ+0xb0], R3 ;  /* 0x0000b003000075a7 */ /* 0x0022a400080011ff */
[----:B--2---:R-:W-:Y:S05]  /*8cb0*/  @!P0 NANOSLEEP.SYNCS 0x989680 ;  /* 0x009896800000895d */ /* 0x004fea0003900000 */
[----:B------:R-:W2:Y:S02]  /*8cc0*/  @!P0 SYNCS.PHASECHK.TRANS64 P0, [R0+URZ+0xb0], R3 ;  /* 0x0000b003000085a7 */ /* 0x000ea400080010ff */
[----:B--2---:R-:W-:Y:S05]  /*8cd0*/  @!P0 BRA `(.L_x_166) ;  /* 0xfffffffc00f08947 */ /* 0x004fea000383ffff */
[----:B------:R-:W-:Y:S05]  /*8ce0*/  BRA `(.L_x_53) ;  /* 0xffffffa000107947 */ /* 0x000fea000383ffff */
.L_x_63:
[----:B-1----:R-:W-:-:S04]  /*8cf0*/  MOV R4, UR6 ;  /* 0x0000000600047c02 */ /* 0x002fc80008000f00 */
[----:B------:R1:W2:Y:S03]  /*8d00*/  SYNCS.PHASECHK.TRANS64.TRYWAIT P0, [R4+URZ+0x8], R5 ;  /* 0x00000805040075a7 */ /* 0x0002a600080011ff */
[----:B--2---:R-:W-:Y:S05]  /*8d10*/  @!P0 NANOSLEEP.SYNCS 0x989680 ;  /* 0x009896800000895d */ /* 0x004fea0003900000 */
[----:B------:R-:W2:Y:S02]  /*8d20*/  @!P0 SYNCS.PHASECHK.TRANS64 P0, [R4+URZ+0x8], R5 ;  /* 0x00000805040085a7 */ /* 0x000ea400080010ff */
[----:B--2---:R-:W-:Y:S05]  /*8d30*/  @!P0 BRA `(.L_x_63) ;  /* 0xfffffffc00ec8947 */ /* 0x004fea000383ffff */
[----:B------:R-:W-:Y:S05]  /*8d40*/  BRA `(.L_x_62) ;  /* 0xffffffa000c47947 */ /* 0x000fea000383ffff */
.L_x_65:
[----:B------:R-:W-:Y:S01]  /*8d50*/  BSSY B0, `(.L_x_167) ;  /* 0x0000006000007945 */ /* 0x000fe20003800000 */
[----:B------:R-:W-:-:S07]  /*8d60*/  MOV R15, 0xffffffff ;  /* 0xffffffff000f7802 */ /* 0x000fce0000000f00 */
[----:B-1---5:R-:W-:Y:S05]  /*8d70*/  WARPSYNC.COLLECTIVE R15, `(.L_x_168) ;  /* 0x000000000f0c7348 */ /* 0x022fea0003c00000 */
[----:B------:R-:W-:Y:S02]  /*8d80*/  ELECT P6, UR79, PT ;  /* 0x00000000004f782f */ /* 0x000fe400038c0000 */
[----:B------:R-:W-:Y:S01]  /*8d90*/  MOV R14, UR79 ;  /* 0x0000004f000e7c02 */ /* 0x000fe20008000f00 */
[----:B-1---5:R-:W-:Y:S10]  /*8da0*/  ENDCOLLECTIVE ;  /* 0x000000000000791b */ /* 0x022ff40003800000 */
.L_x_168:
[----:B------:R-:W-:Y:S05]  /*8db0*/  BSYNC B0 ;  /* 0x0000000000007941 */ /* 0x000fea0003800000 */
.L_x_167:
[----:B------:R-:W-:Y:S05]  /*8dc0*/  BRA `(.L_x_169) ;  /* 0xffffffa000f47947 */ /* 0x000fea000383ffff */
.L_x_67:
[----:B-1----:R-:W-:-:S04]  /*8dd0*/  MOV R2, UR6 ;  /* 0x0000000600027c02 */ /* 0x002fc80008000f00 */
[----:B------:R1:W2:Y:S03]  /*8de0*/  SYNCS.PHASECHK.TRANS64.TRYWAIT P0, [R2+URZ+0x8], R3 ;  /* 0x00000803020075a7 */ /* 0x0002a600080011ff */
[----:B--2---:R-:W-:Y:S05]  /*8df0*/  @!P0 NANOSLEEP.SYNCS 0x989680 ;  /* 0x009896800000895d */ /* 0x004fea0003900000 */
[----:B------:R-:W2:Y:S02]  /*8e00*/  @!P0 SYNCS.PHASECHK.TRANS64 P0, [R2+URZ+0x8], R3 ;  /* 0x00000803020085a7 */ /* 0x000ea400080010ff */
[----:B--2---:R-:W-:Y:S05]  /*8e10*/  @!P0 BRA `(.L_x_67) ;  /* 0xfffffffc00ec8947 */ /* 0x004fea000383ffff */
[----:B------:R-:W-:Y:S05]  /*8e20*/  BRA `(.L_x_66) ;  /* 0xffffffa000f87947 */ /* 0x000fea000383ffff */
.L_x_68:
[----:B-1----:R1:W2:Y:S02]  /*8e30*/  SYNCS.PHASECHK.TRANS64.TRYWAIT P0, [R0+URZ+0xa0], R5 ;  /* 0x0000a005000075a7 */ /* 0x0022a400080011ff */
[----:B--2---:R-:W-:Y:S05]  /*8e40*/  @!P0 NANOSLEEP.SYNCS 0x989680 ;  /* 0x009896800000895d */ /* 0x004fea0003900000 */
[----:B------:R-:W2:Y:S02]  /*8e50*/  @!P0 SYNCS.PHASECHK.TRANS64 P0, [R0+URZ+0xa0], R5 ;  /* 0x0000a005000085a7 */ /* 0x000ea400080010ff */
[----:B--2---:R-:W-:Y:S05]  /*8e60*/  @!P0 BRA `(.L_x_68) ;  /* 0xfffffffc00f08947 */ /* 0x004fea000383ffff */
[----:B------:R-:W-:Y:S05]  /*8e70*/  BRA `(.L_x_170) ;  /* 0xffffffa400e07947 */ /* 0x000fea000383ffff */
.L_x_70:
[----:B------:R-:W-:-:S07]  /*8e80*/  MOV R0, UR9 ;  /* 0x0000000900007c02 */ /* 0x000fce0008000f00 */
.L_x_171:
[----:B-1----:R1:W2:Y:S02]  /*8e90*/  SYNCS.PHASECHK.TRANS64.TRYWAIT P0, [R0+URZ+0xe0], R5 ;  /* 0x0000e005000075a7 */ /* 0x0022a400080011ff */
[----:B--2---:R-:W-:Y:S05]  /*8ea0*/  @!P0 NANOSLEEP.SYNCS 0x989680 ;  /* 0x009896800000895d */ /* 0x004fea0003900000 */
[----:B------:R-:W2:Y:S02]  /*8eb0*/  @!P0 SYNCS.PHASECHK.TRANS64 P0, [R0+URZ+0xe0], R5 ;  /* 0x0000e005000085a7 */ /* 0x000ea400080010ff */
[----:B--2---:R-:W-:Y:S05]  /*8ec0*/  @!P0 BRA `(.L_x_171) ;  /* 0xfffffffc00f08947 */ /* 0x004fea000383ffff */
[----:B------:R-:W-:Y:S05]  /*8ed0*/  BRA `(.L_x_172) ;  /* 0xffffffa8002c7947 */ /* 0x000fea000383ffff */
.L_x_73:
[----:B------:R-:W-:Y:S07]  /*8ee0*/  MOV R0, UR8 ;  /* 0x0000000800007c02 */ /* 0x000fee0008000f00 */
.L_x_173:
[----:B-1----:R1:W2:Y:S02]  /*8ef0*/  SYNCS.PHASECHK.TRANS64.TRYWAIT P0, [R0+URZ], R5 ;  /* 0x00000005000075a7 */ /* 0x0022a400080011ff */
[----:B--2---:R-:W-:Y:S05]  /*8f00*/  @!P0 NANOSLEEP.SYNCS 0x989680 ;  /* 0x009896800000895d */ /* 0x004fea0003900000 */
[----:B------:R-:W2:Y:S02]  /*8f10*/  @!P0 SYNCS.PHASECHK.TRANS64 P0, [R0+URZ], R5 ;  /* 0x00000005000085a7 */ /* 0x000ea400080010ff */
[----:B--2---:R-:W-:Y:S05]  /*8f20*/  @!P0 BRA `(.L_x_173) ;  /* 0xfffffffc00f08947 */ /* 0x004fea000383ffff */
[----:B------:R-:W-:Y:S05]  /*8f30*/  BRA `(.L_x_72) ;  /* 0xffffffa800407947 */ /* 0x000fea000383ffff */
.L_x_77:
[----:B-1----:R-:W-:-:S07]  /*8f40*/  MOV R0, UR8 ;  /* 0x0000000800007c02 */ /* 0x002fce0008000f00 */
.L_x_174:
[----:B-1----:R1:W2:Y:S02]  /*8f50*/  SYNCS.PHASECHK.TRANS64.TRYWAIT P0, [R0+URZ], R3 ;  /* 0x00000003000075a7 */ /* 0x0022a400080011ff */
[----:B--2---:R-:W-:Y:S05]  /*8f60*/  @!P0 NANOSLEEP.SYNCS 0x989680 ;  /* 0x009896800000895d */ /* 0x004fea0003900000 */
[----:B------:R-:W2:Y:S02]  /*8f70*/  @!P0 SYNCS.PHASECHK.TRANS64 P0, [R0+URZ], R3 ;  /* 0x00000003000085a7 */ /* 0x000ea400080010ff */
[----:B--2---:R-:W-:Y:S05]  /*8f80*/  @!P0 BRA `(.L_x_174) ;  /* 0xfffffffc00f08947 */ /* 0x004fea000383ffff */
[----:B------:R-:W-:Y:S05]  /*8f90*/  BRA `(.L_x_175) ;  /* 0xffffffac00347947 */ /* 0x000fea000383ffff */
.L_x_78:
[----:B------:R-:W-:-:S07]  /*8fa0*/  MOV R0, UR8 ;  /* 0x0000000800007c02 */ /* 0x000fce0008000f00 */
.L_x_176:
[----:B-1----:R1:W2:Y:S02]  /*8fb0*/  SYNCS.PHASECHK.TRANS64.TRYWAIT P0, [R0+URZ], R3 ;  /* 0x00000003000075a7 */ /* 0x0022a400080011ff */
[----:B--2---:R-:W-:Y:S05]  /*8fc0*/  @!P0 NANOSLEEP.SYNCS 0x989680 ;  /* 0x009896800000895d */ /* 0x004fea0003900000 */
[----:B------:R-:W2:Y:S02]  /*8fd0*/  @!P0 SYNCS.PHASECHK.TRANS64 P0, [R0+URZ], R3 ;  /* 0x00000003000085a7 */ /* 0x000ea400080010ff */
[----:B--2---:R-:W-:Y:S05]  /*8fe0*/  @!P0 BRA `(.L_x_176) ;  /* 0xfffffffc00f08947 */ /* 0x004fea000383ffff */
[----:B------:R-:W-:Y:S05]  /*8ff0*/  BRA `(.L_x_177) ;  /* 0xffffffac00407947 */ /* 0x000fea000383ffff */
.L_x_79:
[----:B------:R-:W-:-:S07]  /*9000*/  MOV R0, UR8 ;  /* 0x0000000800007c02 */ /* 0x000fce0008000f00 */
.L_x_178:
[----:B-1----:R1:W2:Y:S02]  /*9010*/  SYNCS.PHASECHK.TRANS64.TRYWAIT P0, [R0+URZ], R3 ;  /* 0x00000003000075a7 */ /* 0x0022a400080011ff */
[----:B--2---:R-:W-:Y:S05]  /*9020*/  @!P0 NANOSLEEP.SYNCS 0x989680 ;  /* 0x009896800000895d */ /* 0x004fea0003900000 */
[----:B------:R-:W2:Y:S02]  /*9030*/  @!P0 SYNCS.PHASECHK.TRANS64 P0, [R0+URZ], R3 ;  /* 0x00000003000085a7 */ /* 0x000ea400080010ff */
[----:B--2---:R-:W-:Y:S05]  /*9040*/  @!P0 BRA `(.L_x_178) ;  /* 0xfffffffc00f08947 */ /* 0x004fea000383ffff */
[----:B------:R-:W-:Y:S05]  /*9050*/  BRA `(.L_x_179) ;  /* 0xffffffac004c7947 */ /* 0x000fea000383ffff */
.L_x_82:
[----:B------:R-:W-:-:S07]  /*9060*/  MOV R0, UR7 ;  /* 0x0000000700007c02 */ /* 0x000fce0008000f00 */
.L_x_180:
[----:B-1----:R1:W2:Y:S02]  /*9070*/  SYNCS.PHASECHK.TRANS64.TRYWAIT P1, [R0+URZ+0x120], R3 ;  /* 0x00012003000075a7 */ /* 0x0022a400080211ff */
[----:B--2---:R-:W-:Y:S05]  /*9080*/  @!P1 NANOSLEEP.SYNCS 0x989680 ;  /* 0x009896800000995d */ /* 0x004fea0003900000 */
[----:B------:R-:W2:Y:S02]  /*9090*/  @!P1 SYNCS.PHASECHK.TRANS64 P1, [R0+URZ+0x120], R3 ;  /* 0x00012003000095a7 */ /* 0x000ea400080210ff */
[----:B--2---:R-:W-:Y:S05]  /*90a0*/  @!P1 BRA `(.L_x_180) ;  /* 0xfffffffc00f09947 */ /* 0x004fea000383ffff */
[----:B------:R-:W-:Y:S05]  /*90b0*/  BRA `(.L_x_181) ;  /* 0xffffffac00987947 */ /* 0x000fea000383ffff */
.L_x_87:
[----:B--2---:R2:W4:Y:S02]  /*90c0*/  SYNCS.PHASECHK.TRANS64.TRYWAIT P0, [R0+URZ+0xa0], R3 ;  /* 0x0000a003000075a7 */ /* 0x00452400080011ff */
[----:B----4-:R-:W-:Y:S05]  /*90d0*/  @!P0 NANOSLEEP.SYNCS 0x989680 ;  /* 0x009896800000895d */ /* 0x010fea0003900000 */
[----:B------:R-:W4:Y:S02]  /*90e0*/  @!P0 SYNCS.PHASECHK.TRANS64 P0, [R0+URZ+0xa0], R3 ;  /* 0x0000a003000085a7 */ /* 0x000f2400080010ff */
[----:B----4-:R-:W-:Y:S05]  /*90f0*/  @!P0 BRA `(.L_x_87) ;  /* 0xfffffffc00f08947 */ /* 0x010fea000383ffff */
[----:B------:R-:W-:Y:S05]  /*9100*/  BRA `(.L_x_182) ;  /* 0xffffffb000ac7947 */ /* 0x000fea000383ffff */
.L_x_90:
[----:B------:R-:W-:Y:S07]  /*9110*/  MOV R0, UR7 ;  /* 0x0000000700007c02 */ /* 0x000fee0008000f00 */
.L_x_183:
[----:B--2---:R2:W4:Y:S02]  /*9120*/  SYNCS.PHASECHK.TRANS64.TRYWAIT P0, [R0+URZ+0x98], R3 ;  /* 0x00009803000075a7 */ /* 0x00452400080011ff */
[----:B----4-:R-:W-:Y:S05]  /*9130*/  @!P0 NANOSLEEP.SYNCS 0x989680 ;  /* 0x009896800000895d */ /* 0x010fea0003900000 */
[----:B------:R-:W4:Y:S02]  /*9140*/  @!P0 SYNCS.PHASECHK.TRANS64 P0, [R0+URZ+0x98], R3 ;  /* 0x00009803000085a7 */ /* 0x000f2400080010ff */
[----:B----4-:R-:W-:Y:S05]  /*9150*/  @!P0 BRA `(.L_x_183) ;  /* 0xfffffffc00f08947 */ /* 0x010fea000383ffff */
[----:B------:R-:W-:Y:S05]  /*9160*/  BRA `(.L_x_89) ;  /* 0xffffffb4008c7947 */ /* 0x000fea000383ffff */
.L_x_93:
[----:B------:R-:W-:Y:S07]  /*9170*/  MOV R3, UR7 ;  /* 0x0000000700037c02 */ /* 0x000fee0008000f00 */
.L_x_184:
[----:B-1----:R1:W2:Y:S02]  /*9180*/  SYNCS.PHASECHK.TRANS64.TRYWAIT P0, [R3+URZ+0x70], R12 ;  /* 0x0000700c030075a7 */ /* 0x0022a400080011ff */
[----:B--2---:R-:W-:Y:S05]  /*9190*/  @!P0 NANOSLEEP.SYNCS 0x989680 ;  /* 0x009896800000895d */ /* 0x004fea0003900000 */
[----:B------:R-:W2:Y:S02]  /*91a0*/  @!P0 SYNCS.PHASECHK.TRANS64 P0, [R3+URZ+0x70], R12 ;  /* 0x0000700c030085a7 */ /* 0x000ea400080010ff */
[----:B--2---:R-:W-:Y:S05]  /*91b0*/  @!P0 BRA `(.L_x_184) ;  /* 0xfffffffc00f08947 */ /* 0x004fea000383ffff */
[----:B------:R-:W-:Y:S05]  /*91c0*/  BRA `(.L_x_185) ;  /* 0xffffffb800047947 */ /* 0x000fea000383ffff */
.L_x_94:
[----:B-1----:R-:W-:Y:S07]  /*91d0*/  MOV R3, UR7 ;  /* 0x0000000700037c02 */ /* 0x002fee0008000f00 */
.L_x_186:
[----:B-1----:R1:W2:Y:S02]  /*91e0*/  SYNCS.PHASECHK.TRANS64.TRYWAIT P0, [R3+URZ+0x78], R12 ;  /* 0x0000780c030075a7 */ /* 0x0022a400080011ff */
[----:B--2---:R-:W-:Y:S05]  /*91f0*/  @!P0 NANOSLEEP.SYNCS 0x989680 ;  /* 0x009896800000895d */ /* 0x004fea0003900000 */
[----:B------:R-:W2:Y:S02]  /*9200*/  @!P0 SYNCS.PHASECHK.TRANS64 P0, [R3+URZ+0x78], R12 ;  /* 0x0000780c030085a7 */ /* 0x000ea400080010ff */
[----:B--2---:R-:W-:Y:S05]  /*9210*/  @!P0 BRA `(.L_x_186) ;  /* 0xfffffffc00f08947 */ /* 0x004fea000383ffff */
[----:B------:R-:W-:Y:S05]  /*9220*/  BRA `(.L_x_187) ;  /* 0xffffffb800607947 */ /* 0x000fea000383ffff */
.L_x_95:
[----:B-1----:R-:W-:Y:S07]  /*9230*/  MOV R3, UR7 ;  /* 0x0000000700037c02 */ /* 0x002fee0008000f00 */
.L_x_188:
[----:B-1----:R1:W2:Y:S02]  /*9240*/  SYNCS.PHASECHK.TRANS64.TRYWAIT P0, [R3+URZ+0x80], R12 ;  /* 0x0000800c030075a7 */ /* 0x0022a400080011ff */
[----:B--2---:R-:W-:Y:S05]  /*9250*/  @!P0 NANOSLEEP.SYNCS 0x989680 ;  /* 0x009896800000895d */ /* 0x004fea0003900000 */
[----:B------:R-:W2:Y:S02]  /*9260*/  @!P0 SYNCS.PHASECHK.TRANS64 P0, [R3+URZ+0x80], R12 ;  /* 0x0000800c030085a7 */ /* 0x000ea400080010ff */
[----:B--2---:R-:W-:Y:S05]  /*9270*/  @!P0 BRA `(.L_x_188) ;  /* 0xfffffffc00f08947 */ /* 0x004fea000383ffff */
[----:B------:R-:W-:Y:S05]  /*9280*/  BRA `(.L_x_189) ;  /* 0xffffffb800bc7947 */ /* 0x000fea000383ffff */
.L_x_96:
[----:B------:R-:W-:Y:S07]  /*9290*/  MOV R3, UR7 ;  /* 0x0000000700037c02 */ /* 0x000fee0008000f00 */
.L_x_190:
[----:B-1----:R1:W2:Y:S02]  /*92a0*/  SYNCS.PHASECHK.TRANS64.TRYWAIT P0, [R3+URZ+0x88], R12 ;  /* 0x0000880c030075a7 */ /* 0x0022a400080011ff */
[----:B--2---:R-:W-:Y:S05]  /*92b0*/  @!P0 NANOSLEEP.SYNCS 0x989680 ;  /* 0x009896800000895d */ /* 0x004fea0003900000 */
[----:B------:R-:W2:Y:S02]  /*92c0*/  @!P0 SYNCS.PHASECHK.TRANS64 P0, [R3+URZ+0x88], R12 ;  /* 0x0000880c030085a7 */ /* 0x000ea400080010ff */
[----:B--2---:R-:W-:Y:S05]  /*92d0*/  @!P0 BRA `(.L_x_190) ;  /* 0xfffffffc00f08947 */ /* 0x004fea000383ffff */
[----:B------:R-:W-:Y:S05]  /*92e0*/  BRA `(.L_x_191) ;  /* 0xffffffbc005c7947 */ /* 0x000fea000383ffff */
.L_x_98:
[----:B------:R-:W-:-:S07]  /*92f0*/  MOV R0, UR7 ;  /* 0x0000000700007c02 */ /* 0x000fce0008000f00 */
.L_x_192:
[----:B-1----:R1:W4:Y:S02]  /*9300*/  SYNCS.PHASECHK.TRANS64.TRYWAIT P0, [R0+URZ+0x70], R3 ;  /* 0x00007003000075a7 */ /* 0x00232400080011ff */
[----:B----4-:R-:W-:Y:S05]  /*9310*/  @!P0 NANOSLEEP.SYNCS 0x989680 ;  /* 0x009896800000895d */ /* 0x010fea0003900000 */
[----:B------:R-:W4:Y:S02]  /*9320*/  @!P0 SYNCS.PHASECHK.TRANS64 P0, [R0+URZ+0x70], R3 ;  /* 0x00007003000085a7 */ /* 0x000f2400080010ff */
[----:B----4-:R-:W-:Y:S05]  /*9330*/  @!P0 BRA `(.L_x_192) ;  /* 0xfffffffc00f08947 */ /* 0x010fea000383ffff */
[----:B------:R-:W-:Y:S05]  /*9340*/  BRA `(.L_x_193) ;  /* 0xffffffbc00e47947 */ /* 0x000fea000383ffff */
.L_x_99:
[----:B-1----:R-:W-:-:S07]  /*9350*/  MOV R0, UR7 ;  /* 0x0000000700007c02 */ /* 0x002fce0008000f00 */
.L_x_194:
[----:B-1----:R1:W4:Y:S02]  /*9360*/  SYNCS.PHASECHK.TRANS64.TRYWAIT P0, [R0+URZ+0x78], R3 ;  /* 0x00007803000075a7 */ /* 0x00232400080011ff */
[----:B----4-:R-:W-:Y:S05]  /*9370*/  @!P0 NANOSLEEP.SYNCS 0x989680 ;  /* 0x009896800000895d */ /* 0x010fea0003900000 */
[----:B------:R-:W4:Y:S02]  /*9380*/  @!P0 SYNCS.PHASECHK.TRANS64 P0, [R0+URZ+0x78], R3 ;  /* 0x00007803000085a7 */ /* 0x000f2400080010ff */
[----:B----4-:R-:W-:Y:S05]  /*9390*/  @!P0 BRA `(.L_x_194) ;  /* 0xfffffffc00f08947 */ /* 0x010fea000383ffff */
[----:B------:R-:W-:Y:S05]  /*93a0*/  BRA `(.L_x_195) ;  /* 0xffffffbc00d47947 */ /* 0x000fea000383ffff */
.L_x_100:
[----:B-1----:R-:W-:-:S07]  /*93b0*/  MOV R0, UR7 ;  /* 0x0000000700007c02 */ /* 0x002fce0008000f00 */
.L_x_196:
[----:B-1----:R1:W4:Y:S02]  /*93c0*/  SYNCS.PHASECHK.TRANS64.TRYWAIT P0, [R0+URZ+0x80], R3 ;  /* 0x00008003000075a7 */ /* 0x00232400080011ff */
[----:B----4-:R-:W-:Y:S05]  /*93d0*/  @!P0 NANOSLEEP.SYNCS 0x989680 ;  /* 0x009896800000895d */ /* 0x010fea0003900000 */
[----:B------:R-:W4:Y:S02]  /*93e0*/  @!P0 SYNCS.PHASECHK.TRANS64 P0, [R0+URZ+0x80], R3 ;  /* 0x00008003000085a7 */ /* 0x000f2400080010ff */
[----:B----4-:R-:W-:Y:S05]  /*93f0*/  @!P0 BRA `(.L_x_196) ;  /* 0xfffffffc00f08947 */ /* 0x010fea000383ffff */
[----:B------:R-:W-:Y:S05]  /*9400*/  BRA `(.L_x_197) ;  /* 0xffffffbc00c47947 */ /* 0x000fea000383ffff */
.L_x_102:
[----:B--2---:R2:W3:Y:S02]  /*9410*/  SYNCS.PHASECHK.TRANS64.TRYWAIT P0, [R0+URZ+0xa0], R3 ;  /* 0x0000a003000075a7 */ /* 0x0044e400080011ff */
[----:B---3--:R-:W-:Y:S05]  /*9420*/  @!P0 NANOSLEEP.SYNCS 0x989680 ;  /* 0x009896800000895d */ /* 0x008fea0003900000 */
[----:B------:R-:W3:Y:S02]  /*9430*/  @!P0 SYNCS.PHASECHK.TRANS64 P0, [R0+URZ+0xa0], R3 ;  /* 0x0000a003000085a7 */ /* 0x000ee400080010ff */
[----:B---3--:R-:W-:Y:S05]  /*9440*/  @!P0 BRA `(.L_x_102) ;  /* 0xfffffffc00f08947 */ /* 0x008fea000383ffff */
[----:B------:R-:W-:Y:S05]  /*9450*/  BRA `(.L_x_198) ;  /* 0xffffffc000947947 */ /* 0x000fea000383ffff */
.L_x_113:
[----:B-1----:R-:W-:Y:S04]  /*9460*/  MOV R0, UR48 ;  /* 0x0000003000007c02 */ /* 0x002fe80008000f00 */
[----:B------:R1:W3:Y:S03]  /*9470*/  SYNCS.PHASECHK.TRANS64.TRYWAIT P1, [R0+URZ+0x50], R5 ;  /* 0x00005005000075a7 */ /* 0x0002e600080211ff */
[----:B---3--:R-:W-:Y:S05]  /*9480*/  @!P1 NANOSLEEP.SYNCS 0x989680 ;  /* 0x009896800000995d */ /* 0x008fea0003900000 */
[----:B------:R-:W3:Y:S02]  /*9490*/  @!P1 SYNCS.PHASECHK.TRANS64 P1, [R0+URZ+0x50], R5 ;  /* 0x00005005000095a7 */ /* 0x000ee400080210ff */
[----:B---3--:R-:W-:Y:S05]  /*94a0*/  @!P1 BRA `(.L_x_113) ;  /* 0xfffffffc00ec9947 */ /* 0x008fea000383ffff */
[----:B------:R-:W-:Y:S05]  /*94b0*/  BRA `(.L_x_112) ;  /* 0xffffffcc009c7947 */ /* 0x000fea000383ffff */
.L_x_115:
[----:B-1----:R1:W4:Y:S02]  /*94c0*/  SYNCS.PHASECHK.TRANS64.TRYWAIT P0, [R74+URZ+0xc0], R3 ;  /* 0x0000c0034a0075a7 */ /* 0x00232400080011ff */
[----:B----4-:R-:W-:Y:S05]  /*94d0*/  @!P0 NANOSLEEP.SYNCS 0x989680 ;  /* 0x009896800000895d */ /* 0x010fea0003900000 */
[----:B------:R-:W4:Y:S02]  /*94e0*/  @!P0 SYNCS.PHASECHK.TRANS64 P0, [R74+URZ+0xc0], R3 ;  /* 0x0000c0034a0085a7 */ /* 0x000f2400080010ff */
[----:B----4-:R-:W-:Y:S05]  /*94f0*/  @!P0 BRA `(.L_x_115) ;  /* 0xfffffffc00f08947 */ /* 0x010fea000383ffff */
[----:B------:R-:W-:Y:S05]  /*9500*/  BRA `(.L_x_114) ;  /* 0xffffffcc00bc7947 */ /* 0x000fea000383ffff */
.L_x_124:
[----:B--2---:R2:W3:Y:S02]  /*9510*/  SYNCS.PHASECHK.TRANS64.TRYWAIT P0, [R3+URZ+0x50], R0 ;  /* 0x00005000030075a7 */ /* 0x0044e400080011ff */
[----:B---3--:R-:W-:Y:S05]  /*9520*/  @!P0 NANOSLEEP.SYNCS 0x989680 ;  /* 0x009896800000895d */ /* 0x008fea0003900000 */
[----:B------:R-:W3:Y:S02]  /*9530*/  @!P0 SYNCS.PHASECHK.TRANS64 P0, [R3+URZ+0x50], R0 ;  /* 0x00005000030085a7 */ /* 0x000ee400080010ff */
[----:B---3--:R-:W-:Y:S05]  /*9540*/  @!P0 BRA `(.L_x_124) ;  /* 0xfffffffc00f08947 */ /* 0x008fea000383ffff */
[----:B------:R-:W-:Y:S05]  /*9550*/  BRA `(.L_x_123) ;  /* 0xffffffd400c87947 */ /* 0x000fea000383ffff */
.L_x_132:
[----:B--2---:R2:W3:Y:S02]  /*9560*/  SYNCS.PHASECHK.TRANS64.TRYWAIT P0, [R83+URZ+0x50], R4 ;  /* 0x00005004530075a7 */ /* 0x0044e400080011ff */
[----:B---3--:R-:W-:Y:S05]  /*9570*/  @!P0 NANOSLEEP.SYNCS 0x989680 ;  /* 0x009896800000895d */ /* 0x008fea0003900000 */
[----:B------:R-:W3:Y:S02]  /*9580*/  @!P0 SYNCS.PHASECHK.TRANS64 P0, [R83+URZ+0x50], R4 ;  /* 0x00005004530085a7 */ /* 0x000ee400080010ff */
[----:B---3--:R-:W-:Y:S05]  /*9590*/  @!P0 BRA `(.L_x_132) ;  /* 0xfffffffc00f08947 */ /* 0x008fea000383ffff */
[----:B------:R-:W-:Y:S05]  /*95a0*/  BRA `(.L_x_131) ;  /* 0xffffffdc00e47947 */ /* 0x000fea000383ffff */
.L_x_140:
[----:B--2---:R2:W3:Y:S02]  /*95b0*/  SYNCS.PHASECHK.TRANS64.TRYWAIT P0, [R88+URZ+0x50], R3 ;  /* 0x00005003580075a7 */ /* 0x0044e400080011ff */
[----:B---3--:R-:W-:Y:S05]  /*95c0*/  @!P0 NANOSLEEP.SYNCS 0x989680 ;  /* 0x009896800000895d */ /* 0x008fea0003900000 */
[----:B------:R-:W3:Y:S02]  /*95d0*/  @!P0 SYNCS.PHASECHK.TRANS64 P0, [R88+URZ+0x50], R3 ;  /* 0x00005003580085a7 */ /* 0x000ee400080010ff */
[----:B---3--:R-:W-:Y:S05]  /*95e0*/  @!P0 BRA `(.L_x_140) ;  /* 0xfffffffc00f08947 */ /* 0x008fea000383ffff */
[----:B------:R-:W-:Y:S05]  /*95f0*/  BRA `(.L_x_139) ;  /* 0xffffffe800007947 */ /* 0x000fea000383ffff */
        .weak           $__internal_0_$__cuda_sm10x_tcgen05_guardrail_trap_col_being_dealloced_not_returned_by_alloc
        .type           $__internal_0_$__cuda_sm10x_tcgen05_guardrail_trap_col_being_dealloced_not_returned_by_alloc,@function
        .size           $__internal_0_$__cuda_sm10x_tcgen05_guardrail_trap_col_being_dealloced_not_returned_by_alloc,($__internal_1_$__cuda_sm10x_tcgen05_guardrail_trap_phase_invalid_during_alloc - $__internal_0_$__cuda_sm10x_tcgen05_guardrail_trap_col_being_dealloced_not_returned_by_alloc)
$__internal_0_$__cuda_sm10x_tcgen05_guardrail_trap_col_being_dealloced_not_returned_by_alloc:
[----:B------:R-:W-:Y:S05]  /*9600*/  BPT.TRAP 0x1 ;  /* 0x000000040000795c */ /* 0x000fea0000300000 */
[----:B------:R-:W-:-:S04]  /*9610*/  HFMA2 R3, -RZ, RZ, 0, 0 ;  /* 0x00000000ff037431 */ /* 0x000fc800000001ff */
[----:B------:R-:W-:Y:S05]  /*9620*/  RET.REL.NODEC R2 `(_ZN7cutlass13device_kernelINS_4gemm6kernel13GemmUniversalIN4cute5tupleIJiiiiEEENS1_10collective13CollectiveMmaINS1_35MainloopSm100TmaUmmaWarpSpecializedILi5ELi2ELi4ENS5_IJNS4_1CILi2EEENSA_ILi1EEESC_EEEEENS5_IJNSA_ILi128EEESF_NSA_ILi64EEEEEENS_6half_tENS5_IJlSC_lEEESI_NS5_IJSC_llEEENS4_8TiledMMAINS4_8MMA_AtomIJNS4_26SM100_MMA_F16BF16_2x1SM_SSISI_SI_fLi128ELi128ELNS4_4UMMA5MajorE0ELSP_1ELNSO_7ScaleInE0ELSQ_0EEEEEENS4_6LayoutINS5_IJSC_SC_SC_EEENS5_IJNSA_ILi0EEESV_SV_EEEEENS5_IJNS4_10UnderscoreESY_SY_EEEEENS4_18SM100_TMA_2SM_LOADENS4_14ComposedLayoutINS4_7SwizzleILi3ELi4ELi3EEENS4_18smem_ptr_flag_bitsILi16EEENST_INS5_IJNSA_ILi8EEESG_EEENS5_IJSG_SC_EEEEEEEvNS4_8identityES11_NS12_IS14_S16_NST_INS5_IJSG_S17_EEENS5_IJSC_SG_EEEEEEEvS1C_EENS_8epilogue10collective18CollectiveEpilogueINS1I_23Sm100TmaWarpSpecializedILi4ELi2ELi16ELb1ELb0EEEJNS5_IJSG_SF_SG_EEENS5_IJNST_ISG_SC_EENST_INS5_IJNSA_ILi16EEESB_EEES1E_EEEEESI_SJ_SI_SJ_NS1I_6fusion15FusionCallbacksIS1M_NS1T_17LinearCombinationISI_fSI_fLNS_15FloatRoundStyleE2EEES1N_S1S_JEEENS4_5SM1004TMEM4LOAD26SM100_TMEM_LOAD_32dp32b16xENS4_13SM90_TMA_LOADENS12_INS13_ILi1ELi4ELi3EEES16_NST_INS5_IJS17_S1P_EEENS5_IJS1P_SC_EEEEEEENS4_39AutoVectorizingCopyWithAssumedAlignmentILi128EEENS4_14SM90_TMA_STOREES28_S2A_S2A_EEEvvEEEEvNT_6ParamsE) ;  /* 0xffffff6802747950 */ /* 0x000fea0003c3ffff */
        .weak           $__internal_1_$__cuda_sm10x_tcgen05_guardrail_trap_phase_invalid_during_alloc
        .type           $__internal_1_$__cuda_sm10x_tcgen05_guardrail_trap_phase_invalid_during_alloc,@function
        .size           $__internal_1_$__cuda_sm10x_tcgen05_guardrail_trap_phase_invalid_during_alloc,($__internal_2_$__cuda_sm10x_tcgen05_guardrail_trap_unallocated_columns_being_dealloced - $__internal_1_$__cuda_sm10x_tcgen05_guardrail_trap_phase_invalid_during_alloc)
$__internal_1_$__cuda_sm10x_tcgen05_guardrail_trap_phase_invalid_during_alloc:
[----:B------:R-:W-:Y:S05]  /*9630*/  BPT.TRAP 0x1 ;  /* 0x000000040000795c */ /* 0x000fea0000300000 */
[----:B------:R-:W-:-:S04]  /*9640*/  MOV R3, 0x0 ;  /* 0x0000000000037802 */ /* 0x000fc80000000f00 */
[----:B------:R-:W-:Y:S05]  /*9650*/  RET.REL.NODEC R2 `(_ZN7cutlass13device_kernelINS_4gemm6kernel13GemmUniversalIN4cute5tupleIJiiiiEEENS1_10collective13CollectiveMmaINS1_35MainloopSm100TmaUmmaWarpSpecializedILi5ELi2ELi4ENS5_IJNS4_1CILi2EEENSA_ILi1EEESC_EEEEENS5_IJNSA_ILi128EEESF_NSA_ILi64EEEEEENS_6half_tENS5_IJlSC_lEEESI_NS5_IJSC_llEEENS4_8TiledMMAINS4_8MMA_AtomIJNS4_26SM100_MMA_F16BF16_2x1SM_SSISI_SI_fLi128ELi128ELNS4_4UMMA5MajorE0ELSP_1ELNSO_7ScaleInE0ELSQ_0EEEEEENS4_6LayoutINS5_IJSC_SC_SC_EEENS5_IJNSA_ILi0EEESV_SV_EEEEENS5_IJNS4_10UnderscoreESY_SY_EEEEENS4_18SM100_TMA_2SM_LOADENS4_14ComposedLayoutINS4_7SwizzleILi3ELi4ELi3EEENS4_18smem_ptr_flag_bitsILi16EEENST_INS5_IJNSA_ILi8EEESG_EEENS5_IJSG_SC_EEEEEEEvNS4_8identityES11_NS12_IS14_S16_NST_INS5_IJSG_S17_EEENS5_IJSC_SG_EEEEEEEvS1C_EENS_8epilogue10collective18CollectiveEpilogueINS1I_23Sm100TmaWarpSpecializedILi4ELi2ELi16ELb1ELb0EEEJNS5_IJSG_SF_SG_EEENS5_IJNST_ISG_SC_EENST_INS5_IJNSA_ILi16EEESB_EEES1E_EEEEESI_SJ_SI_SJ_NS1I_6fusion15FusionCallbacksIS1M_NS1T_17LinearCombinationISI_fSI_fLNS_15FloatRoundStyleE2EEES1N_S1S_JEEENS4_5SM1004TMEM4LOAD26SM100_TMEM_LOAD_32dp32b16xENS4_13SM90_TMA_LOADENS12_INS13_ILi1ELi4ELi3EEES16_NST_INS5_IJS17_S1P_EEENS5_IJS1P_SC_EEEEEEENS4_39AutoVectorizingCopyWithAssumedAlignmentILi128EEENS4_14SM90_TMA_STOREES28_S2A_S2A_EEEvvEEEEvNT_6ParamsE) ;  /* 0xffffff6802687950 */ /* 0x000fea0003c3ffff */
        .weak           $__internal_2_$__cuda_sm10x_tcgen05_guardrail_trap_unallocated_columns_being_dealloced
        .type           $__internal_2_$__cuda_sm10x_tcgen05_guardrail_trap_unallocated_columns_being_dealloced,@function
        .size           $__internal_2_$__cuda_sm10x_tcgen05_guardrail_trap_unallocated_columns_being_dealloced,(.L_x_200 - $__internal_2_$__cuda_sm10x_tcgen05_guardrail_trap_unallocated_columns_being_dealloced)
$__internal_2_$__cuda_sm10x_tcgen05_guardrail_trap_unallocated_columns_being_dealloced:
[----:B------:R-:W-:Y:S05]  /*9660*/  BPT.TRAP 0x1 ;  /* 0x000000040000795c */ /* 0x000fea0000300000 */
[----:B------:R-:W-:-:S04]  /*9670*/  HFMA2 R3, -RZ, RZ, 0, 0 ;  /* 0x00000000ff037431 */ /* 0x000fc800000001ff */
[----:B------:R-:W-:Y:S05]  /*9680*/  RET.REL.NODEC R2 `(_ZN7cutlass13device_kernelINS_4gemm6kernel13GemmUniversalIN4cute5tupleIJiiiiEEENS1_10collective13CollectiveMmaINS1_35MainloopSm100TmaUmmaWarpSpecializedILi5ELi2ELi4ENS5_IJNS4_1CILi2EEENSA_ILi1EEESC_EEEEENS5_IJNSA_ILi128EEESF_NSA_ILi64EEEEEENS_6half_tENS5_IJlSC_lEEESI_NS5_IJSC_llEEENS4_8TiledMMAINS4_8MMA_AtomIJNS4_26SM100_MMA_F16BF16_2x1SM_SSISI_SI_fLi128ELi128ELNS4_4UMMA5MajorE0ELSP_1ELNSO_7ScaleInE0ELSQ_0EEEEEENS4_6LayoutINS5_IJSC_SC_SC_EEENS5_IJNSA_ILi0EEESV_SV_EEEEENS5_IJNS4_10UnderscoreESY_SY_EEEEENS4_18SM100_TMA_2SM_LOADENS4_14ComposedLayoutINS4_7SwizzleILi3ELi4ELi3EEENS4_18smem_ptr_flag_bitsILi16EEENST_INS5_IJNSA_ILi8EEESG_EEENS5_IJSG_SC_EEEEEEEvNS4_8identityES11_NS12_IS14_S16_NST_INS5_IJSG_S17_EEENS5_IJSC_SG_EEEEEEEvS1C_EENS_8epilogue10collective18CollectiveEpilogueINS1I_23Sm100TmaWarpSpecializedILi4ELi2ELi16ELb1ELb0EEEJNS5_IJSG_SF_SG_EEENS5_IJNST_ISG_SC_EENST_INS5_IJNSA_ILi16EEESB_EEES1E_EEEEESI_SJ_SI_SJ_NS1I_6fusion15FusionCallbacksIS1M_NS1T_17LinearCombinationISI_fSI_fLNS_15FloatRoundStyleE2EEES1N_S1S_JEEENS4_5SM1004TMEM4LOAD26SM100_TMEM_LOAD_32dp32b16xENS4_13SM90_TMA_LOADENS12_INS13_ILi1ELi4ELi3EEES16_NST_INS5_IJS17_S1P_EEENS5_IJS1P_SC_EEEEEEENS4_39AutoVectorizingCopyWithAssumedAlignmentILi128EEENS4_14SM90_TMA_STOREES28_S2A_S2A_EEEvvEEEEvNT_6ParamsE) ;  /* 0xffffff68025c7950 */ /* 0x000fea0003c3ffff */
.L_x_199:
[----:B------:R-:W-:-:S00]  /*9690*/  BRA `(.L_x_199) ;  /* 0xfffffffc00fc7947 */ /* 0x000fc0000383ffff */
[----:B------:R-:W-:-:S00]  /*96a0*/  NOP ;  /* 0x0000000000007918 */ /* 0x000fc00000000000 */
        /* <DEDUP_REMOVED lines=13> */
.L_x_200:


//--------------------- .nv.global.init           --------------------------
	.section	.nv.global.init,"aw",@progbits
.nv.global.init:
	.type		$str$27,@object
	.size		$str$27,($str$28 - $str$27)
$str$27:
        /*0000*/ 	.byte	0x28, 0x61, 0x64, 0x64, 0x72, 0x65, 0x73, 0x73, 0x20, 0x26, 0x20, 0x6d, 0x61, 0x73, 0x6b, 0x29
        /*0010*/ 	.byte	0x20, 0x3d, 0x3d, 0x20, 0x30, 0x00
	.type		$str$28,@object
	.size		$str$28,($str$26 - $str$28)
$str$28:
        /*0016*/ 	.byte	0x2f, 0x74, 0x6d, 0x70, 0x2f, 0x63, 0x75, 0x74, 0x6c, 0x61, 0x73, 0x73, 0x5f, 0x73, 0x77, 0x65
        /*0026*/ 	.byte	0x65, 0x70, 0x5f, 0x73, 0x72, 0x63, 0x2f, 0x69, 0x6e, 0x63, 0x6c, 0x75, 0x64, 0x65, 0x2f, 0x63
        /*0036*/ 	.byte	0x75, 0x74, 0x65, 0x2f, 0x70, 0x6f, 0x69, 0x6e, 0x74, 0x65, 0x72, 0x5f, 0x66, 0x6c, 0x61, 0x67
        /*0046*/ 	.byte	0x67, 0x65, 0x64, 0x2e, 0x68, 0x70, 0x70, 0x00
	.type		$str$26,@object
	.size		$str$26,($str$25 - $str$26)
$str$26:
        /*004e*/ 	.byte	0x2f, 0x74, 0x6d, 0x70, 0x2f, 0x63, 0x75, 0x74, 0x6c, 0x61, 0x73, 0x73, 0x5f, 0x73, 0x77, 0x65
        /*005e*/ 	.byte	0x65, 0x70, 0x5f, 0x73, 0x72, 0x63, 0x2f, 0x69, 0x6e, 0x63, 0x6c, 0x75, 0x64, 0x65, 0x2f, 0x63
        /*006e*/ 	.byte	0x75, 0x74, 0x65, 0x2f, 0x61, 0x74, 0x6f, 0x6d, 0x2f, 0x63, 0x6f, 0x70, 0x79, 0x5f, 0x74, 0x72
        /*007e*/ 	.byte	0x61, 0x69, 0x74, 0x73, 0x5f, 0x73, 0x6d, 0x31, 0x30, 0x30, 0x2e, 0x68, 0x70, 0x70, 0x00
	.type		$str$25,@object
	.size		$str$25,(__unnamed_1 - $str$25)
$str$25:
        /*008d*/ 	.byte	0x28, 0x28, 0x75, 0x69, 0x6e, 0x74, 0x33, 0x32, 0x5f, 0x74, 0x28, 0x74, 0x68, 0x72, 0x65, 0x61
        /*009d*/ 	.byte	0x64, 0x49, 0x64, 0x78, 0x2e, 0x78, 0x29, 0x20, 0x2f, 0x20, 0x33, 0x32, 0x29, 0x20, 0x25, 0x20
        /*00ad*/ 	.byte	0x34, 0x29, 0x20, 0x3d, 0x3d, 0x20, 0x28, 0x28, 0x28, 0x74, 0x6d, 0x65, 0x6d, 0x5f, 0x61, 0x64
        /*00bd*/ 	.byte	0x64, 0x72, 0x20, 0x3e, 0x3e, 0x20, 0x31, 0x36, 0x29, 0x20, 0x2f, 0x20, 0x33, 0x32, 0x29, 0x20
        /*00cd*/ 	.byte	0x25, 0x20, 0x34, 0x29, 0x00
	.type		__unnamed_1,@object
	.size		__unnamed_1,(__unnamed_2 - __unnamed_1)
__unnamed_1:
        /*00d2*/ 	.byte	0x61, 0x75, 0x74, 0x6f, 0x20, 0x63, 0x75, 0x74, 0x65, 0x3a, 0x3a, 0x61, 0x73, 0x5f, 0x70, 0x6f
        /* <DEDUP_REMOVED lines=24> */
        /*0262*/ 	.byte	0x34, 0x38, 0x3e, 0x3e, 0x3e, 0x3e, 0x5d, 0x00
	.type		__unnamed_2,@object
	.size		__unnamed_2,(.L_2 - __unnamed_2)
__unnamed_2:
        /* <DEDUP_REMOVED lines=40> */
        /*04ea*/ 	.byte	0x3a, 0x3a, 0x43, 0x3c, 0x30, 0x3e, 0x3e, 0x3e, 0x3e, 0x5d, 0x00
.L_2:


//--------------------- .nv.shared._ZN7cutlass13device_kernelINS_4gemm6kernel13GemmUniversalIN4cute5tupleIJiiiiEEENS1_10collective13CollectiveMmaINS1_35MainloopSm100TmaUmmaWarpSpecializedILi5ELi2ELi4ENS5_IJNS4_1CILi2EEENSA_ILi1EEESC_EEEEENS5_IJNSA_ILi128EEESF_NSA_ILi64EEEEEENS_6half_tENS5_IJlSC_lEEESI_NS5_IJSC_llEEENS4_8TiledMMAINS4_8MMA_AtomIJNS4_26SM100_MMA_F16BF16_2x1SM_SSISI_SI_fLi128ELi128ELNS4_4UMMA5MajorE0ELSP_1ELNSO_7ScaleInE0ELSQ_0EEEEEENS4_6LayoutINS5_IJSC_SC_SC_EEENS5_IJNSA_ILi0EEESV_SV_EEEEENS5_IJNS4_10UnderscoreESY_SY_EEEEENS4_18SM100_TMA_2SM_LOADENS4_14ComposedLayoutINS4_7SwizzleILi3ELi4ELi3EEENS4_18smem_ptr_flag_bitsILi16EEENST_INS5_IJNSA_ILi8EEESG_EEENS5_IJSG_SC_EEEEEEEvNS4_8identityES11_NS12_IS14_S16_NST_INS5_IJSG_S17_EEENS5_IJSC_SG_EEEEEEEvS1C_EENS_8epilogue10collective18CollectiveEpilogueINS1I_23Sm100TmaWarpSpecializedILi4ELi2ELi16ELb1ELb0EEEJNS5_IJSG_SF_SG_EEENS5_IJNST_ISG_SC_EENST_INS5_IJNSA_ILi16EEESB_EEES1E_EEEEESI_SJ_SI_SJ_NS1I_6fusion15FusionCallbacksIS1M_NS1T_17LinearCombinationISI_fSI_fLNS_15FloatRoundStyleE2EEES1N_S1S_JEEENS4_5SM1004TMEM4LOAD26SM100_TMEM_LOAD_32dp32b16xENS4_13SM90_TMA_LOADENS12_INS13_ILi1ELi4ELi3EEES16_NST_INS5_IJS17_S1P_EEENS5_IJS1P_SC_EEEEEEENS4_39AutoVectorizingCopyWithAssumedAlignmentILi128EEENS4_14SM90_TMA_STOREES28_S2A_S2A_EEEvvEEEEvNT_6ParamsE --------------------------
	.section	.nv.shared._ZN7cutlass13device_kernelINS_4gemm6kernel13GemmUniversalIN4cute5tupleIJiiiiEEENS1_10collective13CollectiveMmaINS1_35MainloopSm100TmaUmmaWarpSpecializedILi5ELi2ELi4ENS5_IJNS4_1CILi2EEENSA_ILi1EEESC_EEEEENS5_IJNSA_ILi128EEESF_NSA_ILi64EEEEEENS_6half_tENS5_IJlSC_lEEESI_NS5_IJSC_llEEENS4_8TiledMMAINS4_8MMA_AtomIJNS4_26SM100_MMA_F16BF16_2x1SM_SSISI_SI_fLi128ELi128ELNS4_4UMMA5MajorE0ELSP_1ELNSO_7ScaleInE0ELSQ_0EEEEEENS4_6LayoutINS5_IJSC_SC_SC_EEENS5_IJNSA_ILi0EEESV_SV_EEEEENS5_IJNS4_10UnderscoreESY_SY_EEEEENS4_18SM100_TMA_2SM_LOADENS4_14ComposedLayoutINS4_7SwizzleILi3ELi4ELi3EEENS4_18smem_ptr_flag_bitsILi16EEENST_INS5_IJNSA_ILi8EEESG_EEENS5_IJSG_SC_EEEEEEEvNS4_8identityES11_NS12_IS14_S16_NST_INS5_IJSG_S17_EEENS5_IJSC_SG_EEEEEEEvS1C_EENS_8epilogue10collective18CollectiveEpilogueINS1I_23Sm100TmaWarpSpecializedILi4ELi2ELi16ELb1ELb0EEEJNS5_IJSG_SF_SG_EEENS5_IJNST_ISG_SC_EENST_INS5_IJNSA_ILi16EEESB_EEES1E_EEEEESI_SJ_SI_SJ_NS1I_6fusion15FusionCallbacksIS1M_NS1T_17LinearCombinationISI_fSI_fLNS_15FloatRoundStyleE2EEES1N_S1S_JEEENS4_5SM1004TMEM4LOAD26SM100_TMEM_LOAD_32dp32b16xENS4_13SM90_TMA_LOADENS12_INS13_ILi1ELi4ELi3EEES16_NST_INS5_IJS17_S1P_EEENS5_IJS1P_SC_EEEEEEENS4_39AutoVectorizingCopyWithAssumedAlignmentILi128EEENS4_14SM90_TMA_STOREES28_S2A_S2A_EEEvvEEEEvNT_6ParamsE,"aw",@nobits
	.sectionflags	@""
	.align	16
	.zero		1024


//--------------------- .nv.shared.reserved.0     --------------------------
	.section	.nv.shared.reserved.0,"aw",@nobits
	.weak		__nv_reservedSMEM_offset_0_alias
	.size		__nv_reservedSMEM_offset_0_alias, 0, 64
	.other		__nv_reservedSMEM_offset_0_alias,@"STO_CUDA_RESERVED_SHARED STV_DEFAULT"
__nv_reservedSMEM_offset_0_alias:
	.zero		0
.nv.shared.reserved.0:
	.zero		64
	.weak		__nv_reservedSMEM_tcgen05_partition
	.type		__nv_reservedSMEM_tcgen05_partition,@object
	.size		__nv_reservedSMEM_tcgen05_partition,(.L_0 - __nv_reservedSMEM_tcgen05_partition)
__nv_reservedSMEM_tcgen05_partition:
	.zero		32
.L_0:


//--------------------- .nv.global                --------------------------
	.section	.nv.global,"aw",@nobits
.nv.global:
	.type		_ZN40_INTERNAL_9b36a424_4_k_cu_e058cb69_284794cute1_E,@object
	.size		_ZN40_INTERNAL_9b36a424_4_k_cu_e058cb69_284794cute1_E,(_ZN40_INTERNAL_9b36a424_4_k_cu_e058cb69_284794cuda3std3__45__cpo6cbeginE - _ZN40_INTERNAL_9b36a424_4_k_cu_e058cb69_284794cute1_E)
_ZN40_INTERNAL_9b36a424_4_k_cu_e058cb69_284794cute1_E:
	.zero		1
	.type		_ZN40_INTERNAL_9b36a424_4_k_cu_e058cb69_284794cuda3std3__45__cpo6cbeginE,@object
	.size		_ZN40_INTERNAL_9b36a424_4_k_cu_e058cb69_284794cuda3std3__45__cpo6cbeginE,(_ZN40_INTERNAL_9b36a424_4_k_cu_e058cb69_284794cuda3std3__48in_placeE - _ZN40_INTERNAL_9b36a424_4_k_cu_e058cb69_284794cuda3std3__45__cpo6cbeginE)
_ZN40_INTERNAL_9b36a424_4_k_cu_e058cb69_284794cuda3std3__45__cpo6cbeginE:
	.zero		1
	.type		_ZN40_INTERNAL_9b36a424_4_k_cu_e058cb69_284794cuda3std3__48in_placeE,@object
	.size		_ZN40_INTERNAL_9b36a424_4_k_cu_e058cb69_284794cuda3std3__48in_placeE,(_ZN40_INTERNAL_9b36a424_4_k_cu_e058cb69_284794cuda3std6ranges3__45__cpo9iter_moveE - _ZN40_INTERNAL_9b36a424_4_k_cu_e058cb69_284794cuda3std3__48in_placeE)
_ZN40_INTERNAL_9b36a424_4_k_cu_e058cb69_284794cuda3std3__48in_placeE:
	.zero		1
	.type		_ZN40_INTERNAL_9b36a424_4_k_cu_e058cb69_284794cuda3std6ranges3__45__cpo9iter_moveE,@object
	.size		_ZN40_INTERNAL_9b36a424_4_k_cu_e058cb69_284794cuda3std6ranges3__45__cpo9iter_moveE,(_ZN40_INTERNAL_9b36a424_4_k_cu_e058cb69_284794cuda3std3__45__cpo5beginE - _ZN40_INTERNAL_9b36a424_4_k_cu_e058cb69_284794cuda3std6ranges3__45__cpo9iter_moveE)
_ZN40_INTERNAL_9b36a424_4_k_cu_e058cb69_284794cuda3std6ranges3__45__cpo9iter_moveE:
	.zero		1
	.type		_ZN40_INTERNAL_9b36a424_4_k_cu_e058cb69_284794cuda3std3__45__cpo5beginE,@object
	.size		_ZN40_INTERNAL_9b36a424_4_k_cu_e058cb69_284794cuda3std3__45__cpo5beginE,(_ZN40_INTERNAL_9b36a424_4_k_cu_e058cb69_284794cuda3std3__442_GLOBAL__N__9b36a424_4_k_cu_e058cb69_284796ignoreE - _ZN40_INTERNAL_9b36a424_4_k_cu_e058cb69_284794cuda3std3__45__cpo5beginE)
_ZN40_INTERNAL_9b36a424_4_k_cu_e058cb69_284794cuda3std3__45__cpo5beginE:
	.zero		1
	.type		_ZN40_INTERNAL_9b36a424_4_k_cu_e058cb69_284794cuda3std3__442_GLOBAL__N__9b36a424_4_k_cu_e058cb69_284796ignoreE,@object
	.size		_ZN40_INTERNAL_9b36a424_4_k_cu_e058cb69_284794cuda3std3__442_GLOBAL__N__9b36a424_4_k_cu_e058cb69_284796ignoreE,(_ZN40_INTERNAL_9b36a424_4_k_cu_e058cb69_284794cute7productE - _ZN40_INTERNAL_9b36a424_4_k_cu_e058cb69_284794cuda3std3__442_GLOBAL__N__9b36a424_4_k_cu_e058cb69_284796ignoreE)
_ZN40_INTERNAL_9b36a424_4_k_cu_e058cb69_284794cuda3std3__442_GLOBAL__N__9b36a424_4_k_cu_e058cb69_284796ignoreE:
	.zero		1
	.type		_ZN40_INTERNAL_9b36a424_4_k_cu_e058cb69_284794cute7productE,@object
	.size		_ZN40_INTERNAL_9b36a424_4_k_cu_e058cb69_284794cute7productE,(_ZN40_INTERNAL_9b36a424_4_k_cu_e058cb69_284794cuda3std3__45__cpo3endE - _ZN40_INTERNAL_9b36a424_4_k_cu_e058cb69_284794cute7productE)
_ZN40_INTERNAL_9b36a424_4_k_cu_e058cb69_284794cute7productE:
	.zero		1
	.type		_ZN40_INTERNAL_9b36a424_4_k_cu_e058cb69_284794cuda3std3__45__cpo3endE,@object
	.size		_ZN40_INTERNAL_9b36a424_4_k_cu_e058cb69_284794cuda3std3__45__cpo3endE,(_ZN40_INTERNAL_9b36a424_4_k_cu_e058cb69_284794cuda3std3__419piecewise_constructE - _ZN40_INTERNAL_9b36a424_4_k_cu_e058cb69_284794cuda3std3__45__cpo3endE)
_ZN40_INTERNAL_9b36a424_4_k_cu_e058cb69_284794cuda3std3__45__cpo3endE:
	.zero		1
	.type		_ZN40_INTERNAL_9b36a424_4_k_cu_e058cb69_284794cuda3std3__419piecewise_constructE,@object
	.size		_ZN40_INTERNAL_9b36a424_4_k_cu_e058cb69_284794cuda3std3__419piecewise_constructE,(_ZN40_INTERNAL_9b36a424_4_k_cu_e058cb69_284794cuda3std3__45__cpo4cendE - _ZN40_INTERNAL_9b36a424_4_k_cu_e058cb69_284794cuda3std3__419piecewise_constructE)
_ZN40_INTERNAL_9b36a424_4_k_cu_e058cb69_284794cuda3std3__419piecewise_constructE:
	.zero		1
	.type		_ZN40_INTERNAL_9b36a424_4_k_cu_e058cb69_284794cuda3std3__45__cpo4cendE,@object
	.size		_ZN40_INTERNAL_9b36a424_4_k_cu_e058cb69_284794cuda3std3__45__cpo4cendE,(_ZN40_INTERNAL_9b36a424_4_k_cu_e058cb69_284794cuda3std6ranges3__45__cpo4swapE - _ZN40_INTERNAL_9b36a424_4_k_cu_e058cb69_284794cuda3std3__45__cpo4cendE)
_ZN40_INTERNAL_9b36a424_4_k_cu_e058cb69_284794cuda3std3__45__cpo4cendE:
	.zero		1
	.type		_ZN40_INTERNAL_9b36a424_4_k_cu_e058cb69_284794cuda3std6ranges3__45__cpo4swapE,@object
	.size		_ZN40_INTERNAL_9b36a424_4_k_cu_e058cb69_284794cuda3std6ranges3__45__cpo4swapE,(.L_10 - _ZN40_INTERNAL_9b36a424_4_k_cu_e058cb69_284794cuda3std6ranges3__45__cpo4swapE)
_ZN40_INTERNAL_9b36a424_4_k_cu_e058cb69_284794cuda3std6ranges3__45__cpo4swapE:
	.zero		1
.L_10:


//--------------------- .nv.constant0._ZN7cutlass13device_kernelINS_4gemm6kernel13GemmUniversalIN4cute5tupleIJiiiiEEENS1_10collective13CollectiveMmaINS1_35MainloopSm100TmaUmmaWarpSpecializedILi5ELi2ELi4ENS5_IJNS4_1CILi2EEENSA_ILi1EEESC_EEEEENS5_IJNSA_ILi128EEESF_NSA_ILi64EEEEEENS_6half_tENS5_IJlSC_lEEESI_NS5_IJSC_llEEENS4_8TiledMMAINS4_8MMA_AtomIJNS4_26SM100_MMA_F16BF16_2x1SM_SSISI_SI_fLi128ELi128ELNS4_4UMMA5MajorE0ELSP_1ELNSO_7ScaleInE0ELSQ_0EEEEEENS4_6LayoutINS5_IJSC_SC_SC_EEENS5_IJNSA_ILi0EEESV_SV_EEEEENS5_IJNS4_10UnderscoreESY_SY_EEEEENS4_18SM100_TMA_2SM_LOADENS4_14ComposedLayoutINS4_7SwizzleILi3ELi4ELi3EEENS4_18smem_ptr_flag_bitsILi16EEENST_INS5_IJNSA_ILi8EEESG_EEENS5_IJSG_SC_EEEEEEEvNS4_8identityES11_NS12_IS14_S16_NST_INS5_IJSG_S17_EEENS5_IJSC_SG_EEEEEEEvS1C_EENS_8epilogue10collective18CollectiveEpilogueINS1I_23Sm100TmaWarpSpecializedILi4ELi2ELi16ELb1ELb0EEEJNS5_IJSG_SF_SG_EEENS5_IJNST_ISG_SC_EENST_INS5_IJNSA_ILi16EEESB_EEES1E_EEEEESI_SJ_SI_SJ_NS1I_6fusion15FusionCallbacksIS1M_NS1T_17LinearCombinationISI_fSI_fLNS_15FloatRoundStyleE2EEES1N_S1S_JEEENS4_5SM1004TMEM4LOAD26SM100_TMEM_LOAD_32dp32b16xENS4_13SM90_TMA_LOADENS12_INS13_ILi1ELi4ELi3EEES16_NST_INS5_IJS17_S1P_EEENS5_IJS1P_SC_EEEEEEENS4_39AutoVectorizingCopyWithAssumedAlignmentILi128EEENS4_14SM90_TMA_STOREES28_S2A_S2A_EEEvvEEEEvNT_6ParamsE --------------------------
	.section	.nv.constant0._ZN7cutlass13device_kernelINS_4gemm6kernel13GemmUniversalIN4cute5tupleIJiiiiEEENS1_10collective13CollectiveMmaINS1_35MainloopSm100TmaUmmaWarpSpecializedILi5ELi2ELi4ENS5_IJNS4_1CILi2EEENSA_ILi1EEESC_EEEEENS5_IJNSA_ILi128EEESF_NSA_ILi64EEEEEENS_6half_tENS5_IJlSC_lEEESI_NS5_IJSC_llEEENS4_8TiledMMAINS4_8MMA_AtomIJNS4_26SM100_MMA_F16BF16_2x1SM_SSISI_SI_fLi128ELi128ELNS4_4UMMA5MajorE0ELSP_1ELNSO_7ScaleInE0ELSQ_0EEEEEENS4_6LayoutINS5_IJSC_SC_SC_EEENS5_IJNSA_ILi0EEESV_SV_EEEEENS5_IJNS4_10UnderscoreESY_SY_EEEEENS4_18SM100_TMA_2SM_LOADENS4_14ComposedLayoutINS4_7SwizzleILi3ELi4ELi3EEENS4_18smem_ptr_flag_bitsILi16EEENST_INS5_IJNSA_ILi8EEESG_EEENS5_IJSG_SC_EEEEEEEvNS4_8identityES11_NS12_IS14_S16_NST_INS5_IJSG_S17_EEENS5_IJSC_SG_EEEEEEEvS1C_EENS_8epilogue10collective18CollectiveEpilogueINS1I_23Sm100TmaWarpSpecializedILi4ELi2ELi16ELb1ELb0EEEJNS5_IJSG_SF_SG_EEENS5_IJNST_ISG_SC_EENST_INS5_IJNSA_ILi16EEESB_EEES1E_EEEEESI_SJ_SI_SJ_NS1I_6fusion15FusionCallbacksIS1M_NS1T_17LinearCombinationISI_fSI_fLNS_15FloatRoundStyleE2EEES1N_S1S_JEEENS4_5SM1004TMEM4LOAD26SM100_TMEM_LOAD_32dp32b16xENS4_13SM90_TMA_LOADENS12_INS13_ILi1ELi4ELi3EEES16_NST_INS5_IJS17_S1P_EEENS5_IJS1P_SC_EEEEEEENS4_39AutoVectorizingCopyWithAssumedAlignmentILi128EEENS4_14SM90_TMA_STOREES28_S2A_S2A_EEEvvEEEEvNT_6ParamsE,"a",@progbits
	.sectionflags	@""
	.align	4
.nv.constant0._ZN7cutlass13device_kernelINS_4gemm6kernel13GemmUniversalIN4cute5tupleIJiiiiEEENS1_10collective13CollectiveMmaINS1_35MainloopSm100TmaUmmaWarpSpecializedILi5ELi2ELi4ENS5_IJNS4_1CILi2EEENSA_ILi1EEESC_EEEEENS5_IJNSA_ILi128EEESF_NSA_ILi64EEEEEENS_6half_tENS5_IJlSC_lEEESI_NS5_IJSC_llEEENS4_8TiledMMAINS4_8MMA_AtomIJNS4_26SM100_MMA_F16BF16_2x1SM_SSISI_SI_fLi128ELi128ELNS4_4UMMA5MajorE0ELSP_1ELNSO_7ScaleInE0ELSQ_0EEEEEENS4_6LayoutINS5_IJSC_SC_SC_EEENS5_IJNSA_ILi0EEESV_SV_EEEEENS5_IJNS4_10UnderscoreESY_SY_EEEEENS4_18SM100_TMA_2SM_LOADENS4_14ComposedLayoutINS4_7SwizzleILi3ELi4ELi3EEENS4_18smem_ptr_flag_bitsILi16EEENST_INS5_IJNSA_ILi8EEESG_EEENS5_IJSG_SC_EEEEEEEvNS4_8identityES11_NS12_IS14_S16_NST_INS5_IJSG_S17_EEENS5_IJSC_SG_EEEEEEEvS1C_EENS_8epilogue10collective18CollectiveEpilogueINS1I_23Sm100TmaWarpSpecializedILi4ELi2ELi16ELb1ELb0EEEJNS5_IJSG_SF_SG_EEENS5_IJNST_ISG_SC_EENST_INS5_IJNSA_ILi16EEESB_EEES1E_EEEEESI_SJ_SI_SJ_NS1I_6fusion15FusionCallbacksIS1M_NS1T_17LinearCombinationISI_fSI_fLNS_15FloatRoundStyleE2EEES1N_S1S_JEEENS4_5SM1004TMEM4LOAD26SM100_TMEM_LOAD_32dp32b16xENS4_13SM90_TMA_LOADENS12_INS13_ILi1ELi4ELi3EEES16_NST_INS5_IJS17_S1P_EEENS5_IJS1P_SC_EEEEEEENS4_39AutoVectorizingCopyWithAssumedAlignmentILi128EEENS4_14SM90_TMA_STOREES28_S2A_S2A_EEEvvEEEEvNT_6ParamsE:
	.zero		2944


//--------------------- SYMBOLS --------------------------

	.type		.nv.reservedSmem.offset0,@object
	.size		.nv.reservedSmem.offset0,0x4
	.type		.nv.reservedSmem.cap,@object
	.size		.nv.reservedSmem.cap,0x4
	.type		__assertfail,@function
